	.target	sm_90a

	.elftype	@"ET_EXEC"


//--------------------- .note.nv.tkinfo           --------------------------
	.section	.note.nv.tkinfo,"",@"SHT_NOTE"
	.sectionflags	@"SHF_NOTE_NV_TKINFO"
	.tkinfo
        /*0018*/ 	.word	0x00000002
        /*0030*/ 	.string	""
        /*0030*/ 	.string	"ptxas"
        /*0030*/ 	.string	"Cuda compilation tools, release 13.0, V13.0.88"
        /*0030*/ 	.string	"Build cuda_13.0.r13.0/compiler.36424714_0"
        /*0030*/ 	.string	"-arch sm_90a -m 64 "



//--------------------- .note.nv.cuinfo           --------------------------
	.section	.note.nv.cuinfo,"",@"SHT_NOTE"
	.sectionflags	@"SHF_NOTE_NV_CUINFO"
        /*0018*/ 	.short	0x0002
        /*001a*/ 	.short	0x005a
        /*001c*/ 	.short	0x0082
	.zero		2


//--------------------- .nv.info                  --------------------------
	.section	.nv.info,"",@"SHT_CUDA_INFO"
	.align	4


	//----- nvinfo : EIATTR_REGCOUNT
	.align		4
        /*0000*/ 	.byte	0x04, 0x2f
        /*0002*/ 	.short	(.L_15 - .L_14)
	.align		4
.L_14:
        /*0004*/ 	.word	index@(_ZN7cutlass13device_kernelINS_4gemm6kernel13GemmUniversalIN4cute5tupleIJiiiiEEENS1_10collective13CollectiveMmaINS1_34MainloopSm90TmaGmmaWarpSpecializedILi12ENS5_IJNS4_1CILi2EEENSA_ILi1EEESC_EEENS1_35KernelTmaWarpSpecializedCooperativeEEENS5_IJNSA_ILi512EEENSA_ILi48EEENSA_ILi16EEEEEENS_6half_tENS5_IJlSC_lEEESK_SL_NS4_8TiledMMAINS4_8MMA_AtomIJNS4_4SM904GMMA25MMA_64x16x16_F32F16F16_SSILNSP_5MajorE0ELSR_0ELNSP_7ScaleInE1ELSS_1EEEEEENS4_6LayoutISD_NS5_IJSC_NSA_ILi0EEESW_EEEEENS5_IJNS4_10UnderscoreESZ_SZ_EEEEENS4_13SM90_TMA_LOADENS4_14ComposedLayoutINS4_7SwizzleILi1ELi4ELi3EEENS4_18smem_ptr_flag_bitsILi16EEENSV_INS5_IJNSA_ILi8EEESI_EEENS5_IJSI_SC_EEEEEEEvNS4_8identityENS4_23SM90_TMA_LOAD_MULTICASTES1C_vS1D_EENS_8epilogue10collective6detail29Sm90TmaWarpSpecializedAdapterINS1H_15DefaultEpilogueISK_SL_SL_NS1G_6thread17LinearCombinationISK_Li1EffLNS1L_9ScaleType4KindE0ELNS_15FloatRoundStyleE2ESK_EENS1_15EpilogueDefaultEEEEEvvEEEEvNT_6ParamsE)
        /*0008*/ 	.word	0x000000a8


	//----- nvinfo : EIATTR_FRAME_SIZE
	.align		4
.L_15:
        /*000c*/ 	.byte	0x04, 0x11
        /*000e*/ 	.short	(.L_17 - .L_16)
	.align		4
.L_16:
        /*0010*/ 	.word	index@(_ZN7cutlass13device_kernelINS_4gemm6kernel13GemmUniversalIN4cute5tupleIJiiiiEEENS1_10collective13CollectiveMmaINS1_34MainloopSm90TmaGmmaWarpSpecializedILi12ENS5_IJNS4_1CILi2EEENSA_ILi1EEESC_EEENS1_35KernelTmaWarpSpecializedCooperativeEEENS5_IJNSA_ILi512EEENSA_ILi48EEENSA_ILi16EEEEEENS_6half_tENS5_IJlSC_lEEESK_SL_NS4_8TiledMMAINS4_8MMA_AtomIJNS4_4SM904GMMA25MMA_64x16x16_F32F16F16_SSILNSP_5MajorE0ELSR_0ELNSP_7ScaleInE1ELSS_1EEEEEENS4_6LayoutISD_NS5_IJSC_NSA_ILi0EEESW_EEEEENS5_IJNS4_10UnderscoreESZ_SZ_EEEEENS4_13SM90_TMA_LOADENS4_14ComposedLayoutINS4_7SwizzleILi1ELi4ELi3EEENS4_18smem_ptr_flag_bitsILi16EEENSV_INS5_IJNSA_ILi8EEESI_EEENS5_IJSI_SC_EEEEEEEvNS4_8identityENS4_23SM90_TMA_LOAD_MULTICASTES1C_vS1D_EENS_8epilogue10collective6detail29Sm90TmaWarpSpecializedAdapterINS1H_15DefaultEpilogueISK_SL_SL_NS1G_6thread17LinearCombinationISK_Li1EffLNS1L_9ScaleType4KindE0ELNS_15FloatRoundStyleE2ESK_EENS1_15EpilogueDefaultEEEEEvvEEEEvNT_6ParamsE)
        /*0014*/ 	.word	0x00000000


	//----- nvinfo : EIATTR_MIN_STACK_SIZE
	.align		4
.L_17:
        /*0018*/ 	.byte	0x04, 0x12
        /*001a*/ 	.short	(.L_19 - .L_18)
	.align		4
.L_18:
        /*001c*/ 	.word	index@(_ZN7cutlass13device_kernelINS_4gemm6kernel13GemmUniversalIN4cute5tupleIJiiiiEEENS1_10collective13CollectiveMmaINS1_34MainloopSm90TmaGmmaWarpSpecializedILi12ENS5_IJNS4_1CILi2EEENSA_ILi1EEESC_EEENS1_35KernelTmaWarpSpecializedCooperativeEEENS5_IJNSA_ILi512EEENSA_ILi48EEENSA_ILi16EEEEEENS_6half_tENS5_IJlSC_lEEESK_SL_NS4_8TiledMMAINS4_8MMA_AtomIJNS4_4SM904GMMA25MMA_64x16x16_F32F16F16_SSILNSP_5MajorE0ELSR_0ELNSP_7ScaleInE1ELSS_1EEEEEENS4_6LayoutISD_NS5_IJSC_NSA_ILi0EEESW_EEEEENS5_IJNS4_10UnderscoreESZ_SZ_EEEEENS4_13SM90_TMA_LOADENS4_14ComposedLayoutINS4_7SwizzleILi1ELi4ELi3EEENS4_18smem_ptr_flag_bitsILi16EEENSV_INS5_IJNSA_ILi8EEESI_EEENS5_IJSI_SC_EEEEEEEvNS4_8identityENS4_23SM90_TMA_LOAD_MULTICASTES1C_vS1D_EENS_8epilogue10collective6detail29Sm90TmaWarpSpecializedAdapterINS1H_15DefaultEpilogueISK_SL_SL_NS1G_6thread17LinearCombinationISK_Li1EffLNS1L_9ScaleType4KindE0ELNS_15FloatRoundStyleE2ESK_EENS1_15EpilogueDefaultEEEEEvvEEEEvNT_6ParamsE)
        /*0020*/ 	.word	0x00000000
.L_19:


//--------------------- .nv.compat                --------------------------
	.section	.nv.compat,"",@"SHT_CUDA_COMPAT_INFO"
	.align	4
        /*0000*/ 	.byte	0x02, 0x09, 0x01, 0x00, 0x02, 0x02, 0x04, 0x00, 0x02, 0x05, 0x05, 0x00, 0x03, 0x07, 0x01, 0x01
        /*0010*/ 	.byte	0x02, 0x03, 0x01, 0x00, 0x02, 0x06, 0x01, 0x00, 0x04, 0x0b, 0x08, 0x00, 0x00, 0x00, 0x00, 0x00
        /*0020*/ 	.byte	0x00, 0x00, 0x00, 0x00


//--------------------- .nv.info._ZN7cutlass13device_kernelINS_4gemm6kernel13GemmUniversalIN4cute5tupleIJiiiiEEENS1_10collective13CollectiveMmaINS1_34MainloopSm90TmaGmmaWarpSpecializedILi12ENS5_IJNS4_1CILi2EEENSA_ILi1EEESC_EEENS1_35KernelTmaWarpSpecializedCooperativeEEENS5_IJNSA_ILi512EEENSA_ILi48EEENSA_ILi16EEEEEENS_6half_tENS5_IJlSC_lEEESK_SL_NS4_8TiledMMAINS4_8MMA_AtomIJNS4_4SM904GMMA25MMA_64x16x16_F32F16F16_SSILNSP_5MajorE0ELSR_0ELNSP_7ScaleInE1ELSS_1EEEEEENS4_6LayoutISD_NS5_IJSC_NSA_ILi0EEESW_EEEEENS5_IJNS4_10UnderscoreESZ_SZ_EEEEENS4_13SM90_TMA_LOADENS4_14ComposedLayoutINS4_7SwizzleILi1ELi4ELi3EEENS4_18smem_ptr_flag_bitsILi16EEENSV_INS5_IJNSA_ILi8EEESI_EEENS5_IJSI_SC_EEEEEEEvNS4_8identityENS4_23SM90_TMA_LOAD_MULTICASTES1C_vS1D_EENS_8epilogue10collective6detail29Sm90TmaWarpSpecializedAdapterINS1H_15DefaultEpilogueISK_SL_SL_NS1G_6thread17LinearCombinationISK_Li1EffLNS1L_9ScaleType4KindE0ELNS_15FloatRoundStyleE2ESK_EENS1_15EpilogueDefaultEEEEEvvEEEEvNT_6ParamsE --------------------------
	.section	.nv.info._ZN7cutlass13device_kernelINS_4gemm6kernel13GemmUniversalIN4cute5tupleIJiiiiEEENS1_10collective13CollectiveMmaINS1_34MainloopSm90TmaGmmaWarpSpecializedILi12ENS5_IJNS4_1CILi2EEENSA_ILi1EEESC_EEENS1_35KernelTmaWarpSpecializedCooperativeEEENS5_IJNSA_ILi512EEENSA_ILi48EEENSA_ILi16EEEEEENS_6half_tENS5_IJlSC_lEEESK_SL_NS4_8TiledMMAINS4_8MMA_AtomIJNS4_4SM904GMMA25MMA_64x16x16_F32F16F16_SSILNSP_5MajorE0ELSR_0ELNSP_7ScaleInE1ELSS_1EEEEEENS4_6LayoutISD_NS5_IJSC_NSA_ILi0EEESW_EEEEENS5_IJNS4_10UnderscoreESZ_SZ_EEEEENS4_13SM90_TMA_LOADENS4_14ComposedLayoutINS4_7SwizzleILi1ELi4ELi3EEENS4_18smem_ptr_flag_bitsILi16EEENSV_INS5_IJNSA_ILi8EEESI_EEENS5_IJSI_SC_EEEEEEEvNS4_8identityENS4_23SM90_TMA_LOAD_MULTICASTES1C_vS1D_EENS_8epilogue10collective6detail29Sm90TmaWarpSpecializedAdapterINS1H_15DefaultEpilogueISK_SL_SL_NS1G_6thread17LinearCombinationISK_Li1EffLNS1L_9ScaleType4KindE0ELNS_15FloatRoundStyleE2ESK_EENS1_15EpilogueDefaultEEEEEvvEEEEvNT_6ParamsE,"",@"SHT_CUDA_INFO"
	.sectionflags	@""
	.align	4


	//----- nvinfo : EIATTR_CUDA_API_VERSION
	.align		4
        /*0000*/ 	.byte	0x04, 0x37
        /*0002*/ 	.short	(.L_21 - .L_20)
.L_20:
        /*0004*/ 	.word	0x00000082


	//----- nvinfo : EIATTR_KPARAM_INFO
	.align		4
.L_21:
        /*0008*/ 	.byte	0x04, 0x17
        /*000a*/ 	.short	(.L_23 - .L_22)
.L_22:
        /*000c*/ 	.word	0x00000000
        /*0010*/ 	.short	0x0000
        /*0012*/ 	.short	0x0070
        /*0014*/ 	.byte	0x00, 0xf0, 0x01, 0x10


	//----- nvinfo : EIATTR_SPARSE_MMA_MASK
	.align		4
.L_23:
        /*0018*/ 	.byte	0x03, 0x50
        /*001a*/ 	.short	0x0000


	//----- nvinfo : EIATTR_MAXREG_COUNT
	.align		4
        /*001c*/ 	.byte	0x03, 0x1b
        /*001e*/ 	.short	0x00a8


	//----- nvinfo : EIATTR_NUM_BARRIERS
	.align		4
        /*0020*/ 	.byte	0x02, 0x4c
        /*0022*/ 	.byte	0x01
	.zero		1


	//----- nvinfo : EIATTR_EXTERNS
	.align		4
        /*0024*/ 	.byte	0x04, 0x0f
        /*0026*/ 	.short	(.L_25 - .L_24)


	//   ....[0]....
	.align		4
.L_24:
        /*0028*/ 	.word	index@(__assertfail)


	//----- nvinfo : EIATTR_MERCURY_ISA_VERSION
	.align		4
.L_25:
        /*002c*/ 	.byte	0x03, 0x5f
        /*002e*/ 	.short	0x0101


	//----- nvinfo : EIATTR_INT_WARP_WIDE_INSTR_OFFSETS
	.align		4
        /*0030*/ 	.byte	0x04, 0x31
        /*0032*/ 	.short	(.L_27 - .L_26)


	//   ....[0]....
.L_26:
        /*0034*/ 	.word	0x000005b0


	//   ....[1]....
        /*0038*/ 	.word	0x000005e0


	//   ....[2]....
        /*003c*/ 	.word	0x000007a0


	//----- nvinfo : EIATTR_COOP_GROUP_MASK_REGIDS
	.align		4
.L_27:
        /*0040*/ 	.byte	0x04, 0x29
        /*0042*/ 	.short	(.L_29 - .L_28)


	//   ....[0]....
.L_28:
        /*0044*/ 	.word	0xffffffff


	//   ....[1]....
        /*0048*/ 	.word	0xffffffff


	//   ....[2]....
        /*004c*/ 	.word	0xffffffff


	//   ....[3]....
        /*0050*/ 	.word	0xffffffff


	//   ....[4]....
        /*0054*/ 	.word	0xffffffff


	//   ....[5]....
        /*0058*/ 	.word	0xffffffff


	//----- nvinfo : EIATTR_COOP_GROUP_INSTR_OFFSETS
	.align		4
.L_29:
        /*005c*/ 	.byte	0x04, 0x28
        /*005e*/ 	.short	(.L_31 - .L_30)


	//   ....[0]....
.L_30:
        /*0060*/ 	.word	0x00000060


	//   ....[1]....
        /*0064*/ 	.word	0x00000070


	//   ....[2]....
        /*0068*/ 	.word	0x00000130


	//   ....[3]....
        /*006c*/ 	.word	0x00000400


	//   ....[4]....
        /*0070*/ 	.word	0x00000920


	//   ....[5]....
        /*0074*/ 	.word	0x00001370


	//----- nvinfo : EIATTR_REG_RECONFIG
	.align		4
.L_31:
        /*0078*/ 	.byte	0x01, 0x54
	.zero		2


	//----- nvinfo : EIATTR_SYSCALL_OFFSETS
	.align		4
        /*007c*/ 	.byte	0x04, 0x46
        /*007e*/ 	.short	(.L_33 - .L_32)


	//   ....[0]....
.L_32:
        /*0080*/ 	.word	0x00001530


	//----- nvinfo : EIATTR_MBARRIER_INSTR_OFFSETS
	.align		4
.L_33:
        /*0084*/ 	.byte	0x04, 0x39
        /*0086*/ 	.short	(.L_35 - .L_34)


	//   ....[0]....
.L_34:
        /*0088*/ 	.word	0x00000250
        /*008c*/ 	.word	0x000000ff
        /*0090*/ 	.word	0x00000000
        /*0094*/ 	.short	0x0100
        /*0096*/ 	.byte	0x08
	.zero		1


	//   ....[1]....
        /*0098*/ 	.word	0x00000260
        /*009c*/ 	.word	0x000000ff
        /*00a0*/ 	.word	0x00000060
        /*00a4*/ 	.short	0x0100
        /*00a6*/ 	.byte	0x08
	.zero		1


	//   ....[2]....
        /*00a8*/ 	.word	0x00000270
        /*00ac*/ 	.word	0x000000ff
        /*00b0*/ 	.word	0x00000008
        /*00b4*/ 	.short	0x0100
        /*00b6*/ 	.byte	0x08
	.zero		1


	//   ....[3]....
        /*00b8*/ 	.word	0x00000280
        /*00bc*/ 	.word	0x000000ff
        /*00c0*/ 	.word	0x00000068
        /*00c4*/ 	.short	0x0100
        /*00c6*/ 	.byte	0x08
	.zero		1


	//   ....[4]....
        /*00c8*/ 	.word	0x00000290
        /*00cc*/ 	.word	0x000000ff
        /*00d0*/ 	.word	0x00000010
        /*00d4*/ 	.short	0x0100
        /*00d6*/ 	.byte	0x08
	.zero		1


	//   ....[5]....
        /*00d8*/ 	.word	0x000002a0
        /*00dc*/ 	.word	0x000000ff
        /*00e0*/ 	.word	0x00000070
        /*00e4*/ 	.short	0x0100
        /*00e6*/ 	.byte	0x08
	.zero		1


	//   ....[6]....
        /*00e8*/ 	.word	0x000002b0
        /*00ec*/ 	.word	0x000000ff
        /*00f0*/ 	.word	0x00000018
        /*00f4*/ 	.short	0x0100
        /*00f6*/ 	.byte	0x08
	.zero		1


	//   ....[7]....
        /*00f8*/ 	.word	0x000002c0
        /*00fc*/ 	.word	0x000000ff
        /*0100*/ 	.word	0x00000078
        /*0104*/ 	.short	0x0100
        /*0106*/ 	.byte	0x08
	.zero		1


	//   ....[8]....
        /*0108*/ 	.word	0x000002d0
        /*010c*/ 	.word	0x000000ff
        /*0110*/ 	.word	0x00000020
        /*0114*/ 	.short	0x0100
        /*0116*/ 	.byte	0x08
	.zero		1


	//   ....[9]....
        /*0118*/ 	.word	0x000002e0
        /*011c*/ 	.word	0x000000ff
        /*0120*/ 	.word	0x00000080
        /*0124*/ 	.short	0x0100
        /*0126*/ 	.byte	0x08
	.zero		1


	//   ....[10]....
        /*0128*/ 	.word	0x000002f0
        /*012c*/ 	.word	0x000000ff
        /*0130*/ 	.word	0x00000028
        /*0134*/ 	.short	0x0100
        /*0136*/ 	.byte	0x08
	.zero		1


	//   ....[11]....
        /*0138*/ 	.word	0x00000300
        /*013c*/ 	.word	0x000000ff
        /*0140*/ 	.word	0x00000088
        /*0144*/ 	.short	0x0100
        /*0146*/ 	.byte	0x08
	.zero		1


	//   ....[12]....
        /*0148*/ 	.word	0x00000310
        /*014c*/ 	.word	0x000000ff
        /*0150*/ 	.word	0x00000030
        /*0154*/ 	.short	0x0100
        /*0156*/ 	.byte	0x08
	.zero		1


	//   ....[13]....
        /*0158*/ 	.word	0x00000320
        /*015c*/ 	.word	0x000000ff
        /*0160*/ 	.word	0x00000090
        /*0164*/ 	.short	0x0100
        /*0166*/ 	.byte	0x08
	.zero		1


	//   ....[14]....
        /*0168*/ 	.word	0x00000330
        /*016c*/ 	.word	0x000000ff
        /*0170*/ 	.word	0x00000038
        /*0174*/ 	.short	0x0100
        /*0176*/ 	.byte	0x08
	.zero		1


	//   ....[15]....
        /*0178*/ 	.word	0x00000340
        /*017c*/ 	.word	0x000000ff
        /*0180*/ 	.word	0x00000098
        /*0184*/ 	.short	0x0100
        /*0186*/ 	.byte	0x08
	.zero		1


	//   ....[16]....
        /*0188*/ 	.word	0x00000350
        /*018c*/ 	.word	0x000000ff
        /*0190*/ 	.word	0x00000040
        /*0194*/ 	.short	0x0100
        /*0196*/ 	.byte	0x08
	.zero		1


	//   ....[17]....
        /*0198*/ 	.word	0x00000360
        /*019c*/ 	.word	0x000000ff
        /*01a0*/ 	.word	0x000000a0
        /*01a4*/ 	.short	0x0100
        /*01a6*/ 	.byte	0x08
	.zero		1


	//   ....[18]....
        /*01a8*/ 	.word	0x00000370
        /*01ac*/ 	.word	0x000000ff
        /*01b0*/ 	.word	0x00000048
        /*01b4*/ 	.short	0x0100
        /*01b6*/ 	.byte	0x08
	.zero		1


	//   ....[19]....
        /*01b8*/ 	.word	0x00000380
        /*01bc*/ 	.word	0x000000ff
        /*01c0*/ 	.word	0x000000a8
        /*01c4*/ 	.short	0x0100
        /*01c6*/ 	.byte	0x08
	.zero		1


	//   ....[20]....
        /*01c8*/ 	.word	0x00000390
        /*01cc*/ 	.word	0x000000ff
        /*01d0*/ 	.word	0x00000050
        /*01d4*/ 	.short	0x0100
        /*01d6*/ 	.byte	0x08
	.zero		1


	//   ....[21]....
        /*01d8*/ 	.word	0x000003a0
        /*01dc*/ 	.word	0x000000ff
        /*01e0*/ 	.word	0x000000b0
        /*01e4*/ 	.short	0x0100
        /*01e6*/ 	.byte	0x08
	.zero		1


	//   ....[22]....
        /*01e8*/ 	.word	0x000003b0
        /*01ec*/ 	.word	0x000000ff
        /*01f0*/ 	.word	0x00000058
        /*01f4*/ 	.short	0x0100
        /*01f6*/ 	.byte	0x08
	.zero		1


	//   ....[23]....
        /*01f8*/ 	.word	0x000003c0
        /*01fc*/ 	.word	0x000000ff
        /*0200*/ 	.word	0x000000b8
        /*0204*/ 	.short	0x0100
        /*0206*/ 	.byte	0x08
	.zero		1


	//   ....[24]....
        /*0208*/ 	.word	0x00000820
        /*020c*/ 	.word	0x000000ff
        /*0210*/ 	.word	0x000000d0
        /*0214*/ 	.short	0x0100
        /*0216*/ 	.byte	0x06
	.zero		1


	//   ....[25]....
        /*0218*/ 	.word	0x000008b0
        /*021c*/ 	.word	0x000000ff
        /*0220*/ 	.word	0x000000d8
        /*0224*/ 	.short	0x0100
        /*0226*/ 	.byte	0x06
	.zero		1


	//   ....[26]....
        /*0228*/ 	.word	0x000015b0
        /*022c*/ 	.word	0x00000003
        /*0230*/ 	.word	0x00000000
        /*0234*/ 	.short	0x010a
        /*0236*/ 	.byte	0x3f
	.zero		1


	//   ....[27]....
        /*0238*/ 	.word	0x000015f0
        /*023c*/ 	.word	0x00000003
        /*0240*/ 	.word	0x00000000
        /*0244*/ 	.short	0x010a
        /*0246*/ 	.byte	0x3f
	.zero		1


	//   ....[28]....
        /*0248*/ 	.word	0x00001bf0
        /*024c*/ 	.word	0x000000ff
        /*0250*/ 	.word	0x00000000
        /*0254*/ 	.short	0x010a
        /*0256*/ 	.byte	0x07
	.zero		1


	//   ....[29]....
        /*0258*/ 	.word	0x00001c30
        /*025c*/ 	.word	0x000000ff
        /*0260*/ 	.word	0x00000000
        /*0264*/ 	.short	0x010a
        /*0266*/ 	.byte	0x07
	.zero		1


	//   ....[30]....
        /*0268*/ 	.word	0x00002110
        /*026c*/ 	.word	0x00000005
        /*0270*/ 	.word	0x00000000
        /*0274*/ 	.short	0x0101
        /*0276*/ 	.byte	0x3f
	.zero		1


	//   ....[31]....
        /*0278*/ 	.word	0x000022d0
        /*027c*/ 	.word	0x00000003
        /*0280*/ 	.word	0x00000000
        /*0284*/ 	.short	0x0101
        /*0286*/ 	.byte	0x3f
	.zero		1


	//   ....[32]....
        /*0288*/ 	.word	0x000099a0
        /*028c*/ 	.word	0x00000014
        /*0290*/ 	.word	0x00000060
        /*0294*/ 	.short	0x010a
        /*0296*/ 	.byte	0x3f
	.zero		1


	//   ....[33]....
        /*0298*/ 	.word	0x00009d20
        /*029c*/ 	.word	0x00000003
        /*02a0*/ 	.word	0x000000d8
        /*02a4*/ 	.short	0x0101
        /*02a6*/ 	.byte	0x3f
	.zero		1


	//   ....[34]....
        /*02a8*/ 	.word	0x0000a470
        /*02ac*/ 	.word	0x00000007
        /*02b0*/ 	.word	0x00000000
        /*02b4*/ 	.short	0x010a
        /*02b6*/ 	.byte	0x3f
	.zero		1


	//   ....[35]....
        /*02b8*/ 	.word	0x0000a4f0
        /*02bc*/ 	.word	0x00000008
        /*02c0*/ 	.word	0x00000000
        /*02c4*/ 	.short	0x010a
        /*02c6*/ 	.byte	0x3f
	.zero		1


	//   ....[36]....
        /*02c8*/ 	.word	0x0000a580
        /*02cc*/ 	.word	0x00000009
        /*02d0*/ 	.word	0x00000000
        /*02d4*/ 	.short	0x010a
        /*02d6*/ 	.byte	0x3f
	.zero		1


	//   ....[37]....
        /*02d8*/ 	.word	0x0000a610
        /*02dc*/ 	.word	0x00000008
        /*02e0*/ 	.word	0x00000000
        /*02e4*/ 	.short	0x010a
        /*02e6*/ 	.byte	0x3f
	.zero		1


	//   ....[38]....
        /*02e8*/ 	.word	0x0000a6a0
        /*02ec*/ 	.word	0x00000009
        /*02f0*/ 	.word	0x00000000
        /*02f4*/ 	.short	0x010a
        /*02f6*/ 	.byte	0x3f
	.zero		1


	//   ....[39]....
        /*02f8*/ 	.word	0x0000a730
        /*02fc*/ 	.word	0x00000008
        /*0300*/ 	.word	0x00000000
        /*0304*/ 	.short	0x010a
        /*0306*/ 	.byte	0x3f
	.zero		1


	//   ....[40]....
        /*0308*/ 	.word	0x0000a7c0
        /*030c*/ 	.word	0x00000009
        /*0310*/ 	.word	0x00000000
        /*0314*/ 	.short	0x010a
        /*0316*/ 	.byte	0x3f
	.zero		1


	//   ....[41]....
        /*0318*/ 	.word	0x0000a850
        /*031c*/ 	.word	0x00000008
        /*0320*/ 	.word	0x00000000
        /*0324*/ 	.short	0x010a
        /*0326*/ 	.byte	0x3f
	.zero		1


	//   ....[42]....
        /*0328*/ 	.word	0x0000a8e0
        /*032c*/ 	.word	0x00000009
        /*0330*/ 	.word	0x00000000
        /*0334*/ 	.short	0x010a
        /*0336*/ 	.byte	0x3f
	.zero		1


	//   ....[43]....
        /*0338*/ 	.word	0x0000a970
        /*033c*/ 	.word	0x00000008
        /*0340*/ 	.word	0x00000000
        /*0344*/ 	.short	0x010a
        /*0346*/ 	.byte	0x3f
	.zero		1


	//   ....[44]....
        /*0348*/ 	.word	0x0000aa00
        /*034c*/ 	.word	0x0000000b
        /*0350*/ 	.word	0x00000000
        /*0354*/ 	.short	0x010a
        /*0356*/ 	.byte	0x3f
	.zero		1


	//   ....[45]....
        /*0358*/ 	.word	0x0000aa90
        /*035c*/ 	.word	0x00000003
        /*0360*/ 	.word	0x00000000
        /*0364*/ 	.short	0x010a
        /*0366*/ 	.byte	0x3f
	.zero		1


	//   ....[46]....
        /*0368*/ 	.word	0x0000aaf0
        /*036c*/ 	.word	0x00000003
        /*0370*/ 	.word	0x00000000
        /*0374*/ 	.short	0x010a
        /*0376*/ 	.byte	0x3f
	.zero		1


	//   ....[47]....
        /*0378*/ 	.word	0x0000ab50
        /*037c*/ 	.word	0x00000006
        /*0380*/ 	.word	0x00000000
        /*0384*/ 	.short	0x010a
        /*0386*/ 	.byte	0x3f
	.zero		1


	//   ....[48]....
        /*0388*/ 	.word	0x0000ac20
        /*038c*/ 	.word	0x00000014
        /*0390*/ 	.word	0x00000060
        /*0394*/ 	.short	0x010a
        /*0396*/ 	.byte	0x3f
	.zero		1


	//   ....[49]....
        /*0398*/ 	.word	0x0000acf0
        /*039c*/ 	.word	0x00000007
        /*03a0*/ 	.word	0x00000000
        /*03a4*/ 	.short	0x010a
        /*03a6*/ 	.byte	0x3f
	.zero		1


	//   ....[50]....
        /*03a8*/ 	.word	0x0000ad40
        /*03ac*/ 	.word	0x00000008
        /*03b0*/ 	.word	0x00000000
        /*03b4*/ 	.short	0x010a
        /*03b6*/ 	.byte	0x3f
	.zero		1


	//   ....[51]....
        /*03b8*/ 	.word	0x0000ad90
        /*03bc*/ 	.word	0x00000009
        /*03c0*/ 	.word	0x00000000
        /*03c4*/ 	.short	0x010a
        /*03c6*/ 	.byte	0x3f
	.zero		1


	//   ....[52]....
        /*03c8*/ 	.word	0x0000ade0
        /*03cc*/ 	.word	0x00000008
        /*03d0*/ 	.word	0x00000000
        /*03d4*/ 	.short	0x010a
        /*03d6*/ 	.byte	0x3f
	.zero		1


	//   ....[53]....
        /*03d8*/ 	.word	0x0000ae30
        /*03dc*/ 	.word	0x00000009
        /*03e0*/ 	.word	0x00000000
        /*03e4*/ 	.short	0x010a
        /*03e6*/ 	.byte	0x3f
	.zero		1


	//   ....[54]....
        /*03e8*/ 	.word	0x0000ae80
        /*03ec*/ 	.word	0x00000008
        /*03f0*/ 	.word	0x00000000
        /*03f4*/ 	.short	0x010a
        /*03f6*/ 	.byte	0x3f
	.zero		1


	//   ....[55]....
        /*03f8*/ 	.word	0x0000aed0
        /*03fc*/ 	.word	0x00000009
        /*0400*/ 	.word	0x00000000
        /*0404*/ 	.short	0x010a
        /*0406*/ 	.byte	0x3f
	.zero		1


	//   ....[56]....
        /*0408*/ 	.word	0x0000af20
        /*040c*/ 	.word	0x00000008
        /*0410*/ 	.word	0x00000000
        /*0414*/ 	.short	0x010a
        /*0416*/ 	.byte	0x3f
	.zero		1


	//   ....[57]....
        /*0418*/ 	.word	0x0000af70
        /*041c*/ 	.word	0x00000009
        /*0420*/ 	.word	0x00000000
        /*0424*/ 	.short	0x010a
        /*0426*/ 	.byte	0x3f
	.zero		1


	//   ....[58]....
        /*0428*/ 	.word	0x0000afc0
        /*042c*/ 	.word	0x00000008
        /*0430*/ 	.word	0x00000000
        /*0434*/ 	.short	0x010a
        /*0436*/ 	.byte	0x3f
	.zero		1


	//   ....[59]....
        /*0438*/ 	.word	0x0000b010
        /*043c*/ 	.word	0x0000000b
        /*0440*/ 	.word	0x00000000
        /*0444*/ 	.short	0x010a
        /*0446*/ 	.byte	0x3f
	.zero		1


	//----- nvinfo : EIATTR_NUM_MBARRIERS
	.align		4
.L_35:
        /*0448*/ 	.byte	0x03, 0x38
        /*044a*/ 	.short	0x001a


	//----- nvinfo : EIATTR_EXIT_INSTR_OFFSETS
	.align		4
        /*044c*/ 	.byte	0x04, 0x1c
        /*044e*/ 	.short	(.L_37 - .L_36)


	//   ....[0]....
.L_36:
        /*0450*/ 	.word	0x00000a80


	//   ....[1]....
        /*0454*/ 	.word	0x000012a0


	//   ....[2]....
        /*0458*/ 	.word	0x000090d0


	//   ....[3]....
        /*045c*/ 	.word	0x00009630


	//   ....[4]....
        /*0460*/ 	.word	0x0000aae0


	//----- nvinfo : EIATTR_MAX_THREADS
	.align		4
.L_37:
        /*0464*/ 	.byte	0x04, 0x05
        /*0466*/ 	.short	(.L_39 - .L_38)
.L_38:
        /*0468*/ 	.word	0x00000180
        /*046c*/ 	.word	0x00000001
        /*0470*/ 	.word	0x00000001


	//----- nvinfo : EIATTR_CRS_STACK_SIZE
	.align		4
.L_39:
        /*0474*/ 	.byte	0x04, 0x1e
        /*0476*/ 	.short	(.L_41 - .L_40)
.L_40:
        /*0478*/ 	.word	0x00000000


	//----- nvinfo : EIATTR_CBANK_PARAM_SIZE
	.align		4
.L_41:
        /*047c*/ 	.byte	0x03, 0x19
        /*047e*/ 	.short	0x0470


	//----- nvinfo : EIATTR_PARAM_CBANK
	.align		4
        /*0480*/ 	.byte	0x04, 0x0a
        /*0482*/ 	.short	(.L_43 - .L_42)
	.align		4
.L_42:
        /*0484*/ 	.word	index@(.nv.constant0._ZN7cutlass13device_kernelINS_4gemm6kernel13GemmUniversalIN4cute5tupleIJiiiiEEENS1_10collective13CollectiveMmaINS1_34MainloopSm90TmaGmmaWarpSpecializedILi12ENS5_IJNS4_1CILi2EEENSA_ILi1EEESC_EEENS1_35KernelTmaWarpSpecializedCooperativeEEENS5_IJNSA_ILi512EEENSA_ILi48EEENSA_ILi16EEEEEENS_6half_tENS5_IJlSC_lEEESK_SL_NS4_8TiledMMAINS4_8MMA_AtomIJNS4_4SM904GMMA25MMA_64x16x16_F32F16F16_SSILNSP_5MajorE0ELSR_0ELNSP_7ScaleInE1ELSS_1EEEEEENS4_6LayoutISD_NS5_IJSC_NSA_ILi0EEESW_EEEEENS5_IJNS4_10UnderscoreESZ_SZ_EEEEENS4_13SM90_TMA_LOADENS4_14ComposedLayoutINS4_7SwizzleILi1ELi4ELi3EEENS4_18smem_ptr_flag_bitsILi16EEENSV_INS5_IJNSA_ILi8EEESI_EEENS5_IJSI_SC_EEEEEEEvNS4_8identityENS4_23SM90_TMA_LOAD_MULTICASTES1C_vS1D_EENS_8epilogue10collective6detail29Sm90TmaWarpSpecializedAdapterINS1H_15DefaultEpilogueISK_SL_SL_NS1G_6thread17LinearCombinationISK_Li1EffLNS1L_9ScaleType4KindE0ELNS_15FloatRoundStyleE2ESK_EENS1_15EpilogueDefaultEEEEEvvEEEEvNT_6ParamsE)
        /*0488*/ 	.short	0x0210
        /*048a*/ 	.short	0x0470


	//----- nvinfo : EIATTR_SW_WAR
	.align		4
.L_43:
        /*048c*/ 	.byte	0x04, 0x36
        /*048e*/ 	.short	(.L_45 - .L_44)
.L_44:
        /*0490*/ 	.word	0x00000008
.L_45:


//--------------------- .nv.callgraph             --------------------------
	.section	.nv.callgraph,"",@"SHT_CUDA_CALLGRAPH"
	.align	4
	.sectionentsize	8
	.align		4
        /*0000*/ 	.word	0x00000000
	.align		4
        /*0004*/ 	.word	0xffffffff
	.align		4
        /*0008*/ 	.word	index@(_ZN7cutlass13device_kernelINS_4gemm6kernel13GemmUniversalIN4cute5tupleIJiiiiEEENS1_10collective13CollectiveMmaINS1_34MainloopSm90TmaGmmaWarpSpecializedILi12ENS5_IJNS4_1CILi2EEENSA_ILi1EEESC_EEENS1_35KernelTmaWarpSpecializedCooperativeEEENS5_IJNSA_ILi512EEENSA_ILi48EEENSA_ILi16EEEEEENS_6half_tENS5_IJlSC_lEEESK_SL_NS4_8TiledMMAINS4_8MMA_AtomIJNS4_4SM904GMMA25MMA_64x16x16_F32F16F16_SSILNSP_5MajorE0ELSR_0ELNSP_7ScaleInE1ELSS_1EEEEEENS4_6LayoutISD_NS5_IJSC_NSA_ILi0EEESW_EEEEENS5_IJNS4_10UnderscoreESZ_SZ_EEEEENS4_13SM90_TMA_LOADENS4_14ComposedLayoutINS4_7SwizzleILi1ELi4ELi3EEENS4_18smem_ptr_flag_bitsILi16EEENSV_INS5_IJNSA_ILi8EEESI_EEENS5_IJSI_SC_EEEEEEEvNS4_8identityENS4_23SM90_TMA_LOAD_MULTICASTES1C_vS1D_EENS_8epilogue10collective6detail29Sm90TmaWarpSpecializedAdapterINS1H_15DefaultEpilogueISK_SL_SL_NS1G_6thread17LinearCombinationISK_Li1EffLNS1L_9ScaleType4KindE0ELNS_15FloatRoundStyleE2ESK_EENS1_15EpilogueDefaultEEEEEvvEEEEvNT_6ParamsE)
	.align		4
        /*000c*/ 	.word	index@(__assertfail)
	.align		4
        /*0010*/ 	.word	0x00000000
	.align		4
        /*0014*/ 	.word	0xfffffffe
	.align		4
        /*0018*/ 	.word	0x00000000
	.align		4
        /*001c*/ 	.word	0xfffffffd
	.align		4
        /*0020*/ 	.word	0x00000000
	.align		4
        /*0024*/ 	.word	0xfffffffc


//--------------------- .nv.constant4             --------------------------
	.section	.nv.constant4,"a",@progbits
	.align	8
	.align		8
.nv.constant4:
        /*0000*/ 	.dword	__assertfail
	.align		8
        /*0008*/ 	.dword	__unnamed_1
	.align		8
        /*0010*/ 	.dword	_ZN39_INTERNAL_9632d497_4_k_cu_554694cc_54774cuda3std3__45__cpo5beginE
	.align		8
        /*0018*/ 	.dword	_ZN39_INTERNAL_9632d497_4_k_cu_554694cc_54774cuda3std3__45__cpo3endE
	.align		8
        /*0020*/ 	.dword	_ZN39_INTERNAL_9632d497_4_k_cu_554694cc_54774cuda3std3__45__cpo6cbeginE
	.align		8
        /*0028*/ 	.dword	_ZN39_INTERNAL_9632d497_4_k_cu_554694cc_54774cuda3std3__45__cpo4cendE
	.align		8
        /*0030*/ 	.dword	_ZN39_INTERNAL_9632d497_4_k_cu_554694cc_54774cuda3std3__441_GLOBAL__N__9632d497_4_k_cu_554694cc_54776ignoreE
	.align		8
        /*0038*/ 	.dword	_ZN39_INTERNAL_9632d497_4_k_cu_554694cc_54774cuda3std3__419piecewise_constructE
	.align		8
        /*0040*/ 	.dword	_ZN39_INTERNAL_9632d497_4_k_cu_554694cc_54774cuda3std3__48in_placeE
	.align		8
        /*0048*/ 	.dword	_ZN39_INTERNAL_9632d497_4_k_cu_554694cc_54774cuda3std6ranges3__45__cpo4swapE
	.align		8
        /*0050*/ 	.dword	_ZN39_INTERNAL_9632d497_4_k_cu_554694cc_54774cuda3std6ranges3__45__cpo9iter_moveE
	.align		8
        /*0058*/ 	.dword	_ZN39_INTERNAL_9632d497_4_k_cu_554694cc_54774cute7productE
	.align		8
        /*0060*/ 	.dword	_ZN39_INTERNAL_9632d497_4_k_cu_554694cc_54774cute1_E
	.align		8
        /*0068*/ 	.dword	$str$22
	.align		8
        /*0070*/ 	.dword	$str$23


//--------------------- .text._ZN7cutlass13device_kernelINS_4gemm6kernel13GemmUniversalIN4cute5tupleIJiiiiEEENS1_10collective13CollectiveMmaINS1_34MainloopSm90TmaGmmaWarpSpecializedILi12ENS5_IJNS4_1CILi2EEENSA_ILi1EEESC_EEENS1_35KernelTmaWarpSpecializedCooperativeEEENS5_IJNSA_ILi512EEENSA_ILi48EEENSA_ILi16EEEEEENS_6half_tENS5_IJlSC_lEEESK_SL_NS4_8TiledMMAINS4_8MMA_AtomIJNS4_4SM904GMMA25MMA_64x16x16_F32F16F16_SSILNSP_5MajorE0ELSR_0ELNSP_7ScaleInE1ELSS_1EEEEEENS4_6LayoutISD_NS5_IJSC_NSA_ILi0EEESW_EEEEENS5_IJNS4_10UnderscoreESZ_SZ_EEEEENS4_13SM90_TMA_LOADENS4_14ComposedLayoutINS4_7SwizzleILi1ELi4ELi3EEENS4_18smem_ptr_flag_bitsILi16EEENSV_INS5_IJNSA_ILi8EEESI_EEENS5_IJSI_SC_EEEEEEEvNS4_8identityENS4_23SM90_TMA_LOAD_MULTICASTES1C_vS1D_EENS_8epilogue10collective6detail29Sm90TmaWarpSpecializedAdapterINS1H_15DefaultEpilogueISK_SL_SL_NS1G_6thread17LinearCombinationISK_Li1EffLNS1L_9ScaleType4KindE0ELNS_15FloatRoundStyleE2ESK_EENS1_15EpilogueDefaultEEEEEvvEEEEvNT_6ParamsE --------------------------
	.section	.text._ZN7cutlass13device_kernelINS_4gemm6kernel13GemmUniversalIN4cute5tupleIJiiiiEEENS1_10collective13CollectiveMmaINS1_34MainloopSm90TmaGmmaWarpSpecializedILi12ENS5_IJNS4_1CILi2EEENSA_ILi1EEESC_EEENS1_35KernelTmaWarpSpecializedCooperativeEEENS5_IJNSA_ILi512EEENSA_ILi48EEENSA_ILi16EEEEEENS_6half_tENS5_IJlSC_lEEESK_SL_NS4_8TiledMMAINS4_8MMA_AtomIJNS4_4SM904GMMA25MMA_64x16x16_F32F16F16_SSILNSP_5MajorE0ELSR_0ELNSP_7ScaleInE1ELSS_1EEEEEENS4_6LayoutISD_NS5_IJSC_NSA_ILi0EEESW_EEEEENS5_IJNS4_10UnderscoreESZ_SZ_EEEEENS4_13SM90_TMA_LOADENS4_14ComposedLayoutINS4_7SwizzleILi1ELi4ELi3EEENS4_18smem_ptr_flag_bitsILi16EEENSV_INS5_IJNSA_ILi8EEESI_EEENS5_IJSI_SC_EEEEEEEvNS4_8identityENS4_23SM90_TMA_LOAD_MULTICASTES1C_vS1D_EENS_8epilogue10collective6detail29Sm90TmaWarpSpecializedAdapterINS1H_15DefaultEpilogueISK_SL_SL_NS1G_6thread17LinearCombinationISK_Li1EffLNS1L_9ScaleType4KindE0ELNS_15FloatRoundStyleE2ESK_EENS1_15EpilogueDefaultEEEEEvvEEEEvNT_6ParamsE,"ax",@progbits
	.align	128
.text._ZN7cutlass13device_kernelINS_4gemm6kernel13GemmUniversalIN4cute5tupleIJiiiiEEENS1_10collective13CollectiveMmaINS1_34MainloopSm90TmaGmmaWarpSpecializedILi12ENS5_IJNS4_1CILi2EEENSA_ILi1EEESC_EEENS1_35KernelTmaWarpSpecializedCooperativeEEENS5_IJNSA_ILi512EEENSA_ILi48EEENSA_ILi16EEEEEENS_6half_tENS5_IJlSC_lEEESK_SL_NS4_8TiledMMAINS4_8MMA_AtomIJNS4_4SM904GMMA25MMA_64x16x16_F32F16F16_SSILNSP_5MajorE0ELSR_0ELNSP_7ScaleInE1ELSS_1EEEEEENS4_6LayoutISD_NS5_IJSC_NSA_ILi0EEESW_EEEEENS5_IJNS4_10UnderscoreESZ_SZ_EEEEENS4_13SM90_TMA_LOADENS4_14ComposedLayoutINS4_7SwizzleILi1ELi4ELi3EEENS4_18smem_ptr_flag_bitsILi16EEENSV_INS5_IJNSA_ILi8EEESI_EEENS5_IJSI_SC_EEEEEEEvNS4_8identityENS4_23SM90_TMA_LOAD_MULTICASTES1C_vS1D_EENS_8epilogue10collective6detail29Sm90TmaWarpSpecializedAdapterINS1H_15DefaultEpilogueISK_SL_SL_NS1G_6thread17LinearCombinationISK_Li1EffLNS1L_9ScaleType4KindE0ELNS_15FloatRoundStyleE2ESK_EENS1_15EpilogueDefaultEEEEEvvEEEEvNT_6ParamsE:
        .type           _ZN7cutlass13device_kernelINS_4gemm6kernel13GemmUniversalIN4cute5tupleIJiiiiEEENS1_10collective13CollectiveMmaINS1_34MainloopSm90TmaGmmaWarpSpecializedILi12ENS5_IJNS4_1CILi2EEENSA_ILi1EEESC_EEENS1_35KernelTmaWarpSpecializedCooperativeEEENS5_IJNSA_ILi512EEENSA_ILi48EEENSA_ILi16EEEEEENS_6half_tENS5_IJlSC_lEEESK_SL_NS4_8TiledMMAINS4_8MMA_AtomIJNS4_4SM904GMMA25MMA_64x16x16_F32F16F16_SSILNSP_5MajorE0ELSR_0ELNSP_7ScaleInE1ELSS_1EEEEEENS4_6LayoutISD_NS5_IJSC_NSA_ILi0EEESW_EEEEENS5_IJNS4_10UnderscoreESZ_SZ_EEEEENS4_13SM90_TMA_LOADENS4_14ComposedLayoutINS4_7SwizzleILi1ELi4ELi3EEENS4_18smem_ptr_flag_bitsILi16EEENSV_INS5_IJNSA_ILi8EEESI_EEENS5_IJSI_SC_EEEEEEEvNS4_8identityENS4_23SM90_TMA_LOAD_MULTICASTES1C_vS1D_EENS_8epilogue10collective6detail29Sm90TmaWarpSpecializedAdapterINS1H_15DefaultEpilogueISK_SL_SL_NS1G_6thread17LinearCombinationISK_Li1EffLNS1L_9ScaleType4KindE0ELNS_15FloatRoundStyleE2ESK_EENS1_15EpilogueDefaultEEEEEvvEEEEvNT_6ParamsE,@function
        .size           _ZN7cutlass13device_kernelINS_4gemm6kernel13GemmUniversalIN4cute5tupleIJiiiiEEENS1_10collective13CollectiveMmaINS1_34MainloopSm90TmaGmmaWarpSpecializedILi12ENS5_IJNS4_1CILi2EEENSA_ILi1EEESC_EEENS1_35KernelTmaWarpSpecializedCooperativeEEENS5_IJNSA_ILi512EEENSA_ILi48EEENSA_ILi16EEEEEENS_6half_tENS5_IJlSC_lEEESK_SL_NS4_8TiledMMAINS4_8MMA_AtomIJNS4_4SM904GMMA25MMA_64x16x16_F32F16F16_SSILNSP_5MajorE0ELSR_0ELNSP_7ScaleInE1ELSS_1EEEEEENS4_6LayoutISD_NS5_IJSC_NSA_ILi0EEESW_EEEEENS5_IJNS4_10UnderscoreESZ_SZ_EEEEENS4_13SM90_TMA_LOADENS4_14ComposedLayoutINS4_7SwizzleILi1ELi4ELi3EEENS4_18smem_ptr_flag_bitsILi16EEENSV_INS5_IJNSA_ILi8EEESI_EEENS5_IJSI_SC_EEEEEEEvNS4_8identityENS4_23SM90_TMA_LOAD_MULTICASTES1C_vS1D_EENS_8epilogue10collective6detail29Sm90TmaWarpSpecializedAdapterINS1H_15DefaultEpilogueISK_SL_SL_NS1G_6thread17LinearCombinationISK_Li1EffLNS1L_9ScaleType4KindE0ELNS_15FloatRoundStyleE2ESK_EENS1_15EpilogueDefaultEEEEEvvEEEEvNT_6ParamsE,(.L_x_266 - _ZN7cutlass13device_kernelINS_4gemm6kernel13GemmUniversalIN4cute5tupleIJiiiiEEENS1_10collective13CollectiveMmaINS1_34MainloopSm90TmaGmmaWarpSpecializedILi12ENS5_IJNS4_1CILi2EEENSA_ILi1EEESC_EEENS1_35KernelTmaWarpSpecializedCooperativeEEENS5_IJNSA_ILi512EEENSA_ILi48EEENSA_ILi16EEEEEENS_6half_tENS5_IJlSC_lEEESK_SL_NS4_8TiledMMAINS4_8MMA_AtomIJNS4_4SM904GMMA25MMA_64x16x16_F32F16F16_SSILNSP_5MajorE0ELSR_0ELNSP_7ScaleInE1ELSS_1EEEEEENS4_6LayoutISD_NS5_IJSC_NSA_ILi0EEESW_EEEEENS5_IJNS4_10UnderscoreESZ_SZ_EEEEENS4_13SM90_TMA_LOADENS4_14ComposedLayoutINS4_7SwizzleILi1ELi4ELi3EEENS4_18smem_ptr_flag_bitsILi16EEENSV_INS5_IJNSA_ILi8EEESI_EEENS5_IJSI_SC_EEEEEEEvNS4_8identityENS4_23SM90_TMA_LOAD_MULTICASTES1C_vS1D_EENS_8epilogue10collective6detail29Sm90TmaWarpSpecializedAdapterINS1H_15DefaultEpilogueISK_SL_SL_NS1G_6thread17LinearCombinationISK_Li1EffLNS1L_9ScaleType4KindE0ELNS_15FloatRoundStyleE2ESK_EENS1_15EpilogueDefaultEEEEEvvEEEEvNT_6ParamsE)
        .other          _ZN7cutlass13device_kernelINS_4gemm6kernel13GemmUniversalIN4cute5tupleIJiiiiEEENS1_10collective13CollectiveMmaINS1_34MainloopSm90TmaGmmaWarpSpecializedILi12ENS5_IJNS4_1CILi2EEENSA_ILi1EEESC_EEENS1_35KernelTmaWarpSpecializedCooperativeEEENS5_IJNSA_ILi512EEENSA_ILi48EEENSA_ILi16EEEEEENS_6half_tENS5_IJlSC_lEEESK_SL_NS4_8TiledMMAINS4_8MMA_AtomIJNS4_4SM904GMMA25MMA_64x16x16_F32F16F16_SSILNSP_5MajorE0ELSR_0ELNSP_7ScaleInE1ELSS_1EEEEEENS4_6LayoutISD_NS5_IJSC_NSA_ILi0EEESW_EEEEENS5_IJNS4_10UnderscoreESZ_SZ_EEEEENS4_13SM90_TMA_LOADENS4_14ComposedLayoutINS4_7SwizzleILi1ELi4ELi3EEENS4_18smem_ptr_flag_bitsILi16EEENSV_INS5_IJNSA_ILi8EEESI_EEENS5_IJSI_SC_EEEEEEEvNS4_8identityENS4_23SM90_TMA_LOAD_MULTICASTES1C_vS1D_EENS_8epilogue10collective6detail29Sm90TmaWarpSpecializedAdapterINS1H_15DefaultEpilogueISK_SL_SL_NS1G_6thread17LinearCombinationISK_Li1EffLNS1L_9ScaleType4KindE0ELNS_15FloatRoundStyleE2ESK_EENS1_15EpilogueDefaultEEEEEvvEEEEvNT_6ParamsE,@"STO_CUDA_ENTRY STV_DEFAULT"
_ZN7cutlass13device_kernelINS_4gemm6kernel13GemmUniversalIN4cute5tupleIJiiiiEEENS1_10collective13CollectiveMmaINS1_34MainloopSm90TmaGmmaWarpSpecializedILi12ENS5_IJNS4_1CILi2EEENSA_ILi1EEESC_EEENS1_35KernelTmaWarpSpecializedCooperativeEEENS5_IJNSA_ILi512EEENSA_ILi48EEENSA_ILi16EEEEEENS_6half_tENS5_IJlSC_lEEESK_SL_NS4_8TiledMMAINS4_8MMA_AtomIJNS4_4SM904GMMA25MMA_64x16x16_F32F16F16_SSILNSP_5MajorE0ELSR_0ELNSP_7ScaleInE1ELSS_1EEEEEENS4_6LayoutISD_NS5_IJSC_NSA_ILi0EEESW_EEEEENS5_IJNS4_10UnderscoreESZ_SZ_EEEEENS4_13SM90_TMA_LOADENS4_14ComposedLayoutINS4_7SwizzleILi1ELi4ELi3EEENS4_18smem_ptr_flag_bitsILi16EEENSV_INS5_IJNSA_ILi8EEESI_EEENS5_IJSI_SC_EEEEEEEvNS4_8identityENS4_23SM90_TMA_LOAD_MULTICASTES1C_vS1D_EENS_8epilogue10collective6detail29Sm90TmaWarpSpecializedAdapterINS1H_15DefaultEpilogueISK_SL_SL_NS1G_6thread17LinearCombinationISK_Li1EffLNS1L_9ScaleType4KindE0ELNS_15FloatRoundStyleE2ESK_EENS1_15EpilogueDefaultEEEEEvvEEEEvNT_6ParamsE:
[----:B------:R-:W0:Y:S01]  /*0000*/  LDC R1, c[0x0][0x28] ;  /* 0x00000a00ff017b82 */ /* 0x000e220000000800 */
[----:B------:R-:W1:Y:S01]  /*0010*/  S2R R18, SR_TID.X ;  /* 0x0000000000127919 */ /* 0x000e620000002100 */
[----:B------:R-:W-:Y:S01]  /*0020*/  ELECT P0, URZ, PT ;  /* 0x00000000003f782f */ /* 0x000fe20003800000 */
[----:B------:R-:W-:Y:S01]  /*0030*/  BSSY B0, `(.L_x_0) ;  /* 0x000000f000007945 */ /* 0x000fe20003800000 */
[--C-:B-1----:R-:W-:Y:S02]  /*0040*/  SHF.R.U32.HI R0, RZ, 0x5, R18.reuse ;  /* 0x00000005ff007819 */ /* 0x102fe40000011612 */
[----:B------:R-:W-:-:S03]  /*0050*/  SHF.R.U32.HI R3, RZ, 0x7, R18 ;  /* 0x00000007ff037819 */ /* 0x000fc60000011612 */
[----:B------:R-:W1:Y:S04]  /*0060*/  SHFL.IDX PT, R2, R0, RZ, 0x1f ;  /* 0x00001fff00027589 */ /* 0x000e6800000e0000 */
[----:B------:R2:W3:Y:S01]  /*0070*/  SHFL.IDX PT, R5, R3, RZ, 0x1f ;  /* 0x00001fff03057589 */ /* 0x0004e200000e0000 */
[----:B-1----:R-:W-:-:S13]  /*0080*/  ISETP.NE.OR P0, PT, R2, RZ, !P0 ;  /* 0x000000ff0200720c */ /* 0x002fda0004705670 */
[----:B0-23--:R-:W-:Y:S05]  /*0090*/  @P0 BRA `(.L_x_1) ;  /* 0x0000000000200947 */ /* 0x00dfea0003800000 */
[----:B------:R-:W-:Y:S02]  /*00a0*/  ULDC.64 UR4, c[0x0][0x198] ;  /* 0x0000660000047ab9 */ /* 0x000fe40000000a00 */
[----:B------:R-:W-:Y:S02]  /*00b0*/  UIADD3 UR6, UP0, UR4, 0xf0, URZ ;  /* 0x000000f004067890 */ /* 0x000fe4000ff1e03f */
[----:B------:R-:W-:Y:S02]  /*00c0*/  UIADD3 UR4, UP1, UR4, 0x1f0, URZ ;  /* 0x000001f004047890 */ /* 0x000fe4000ff3e03f */
[----:B------:R-:W-:Y:S02]  /*00d0*/  UIADD3.X UR7, URZ, UR5, URZ, UP0, !UPT ;  /* 0x000000053f077290 */ /* 0x000fe400087fe43f */
[----:B------:R-:W-:-:S07]  /*00e0*/  UIADD3.X UR5, URZ, UR5, URZ, UP1, !UPT ;  /* 0x000000053f057290 */ /* 0x000fce0008ffe43f */
[----:B------:R0:W-:Y:S02]  /*00f0*/  UTMACCTL.PF [UR6] ;  /* 0x00000000060079b9 */ /* 0x0001e40008040000 */
[----:B------:R0:W-:Y:S02]  /*0100*/  UTMACCTL.PF [UR4] ;  /* 0x00000000040079b9 */ /* 0x0001e40008040000 */
[----:B0-----:R-:W-:Y:S01]  /*0110*/  NOP ;  /* 0x0000000000007918 */ /* 0x001fe20000000000 */
.L_x_1:
[----:B------:R-:W-:Y:S05]  /*0120*/  BSYNC B0 ;  /* 0x0000000000007941 */ /* 0x000fea0003800000 */
.L_x_0:
[----:B------:R-:W0:Y:S02]  /*0130*/  SHFL.IDX PT, R3, R0, RZ, 0x1f ;  /* 0x00001fff00037589 */ /* 0x000e2400000e0000 */
[----:B0-----:R-:W-:-:S13]  /*0140*/  ISETP.NE.AND P0, PT, R3, RZ, PT ;  /* 0x000000ff0300720c */ /* 0x001fda0003f05270 */
[----:B------:R-:W-:Y:S05]  /*0150*/  @P0 BRA `(.L_x_2) ;  /* 0x0000000000a40947 */ /* 0x000fea0003800000 */
[----:B------:R-:W-:Y:S01]  /*0160*/  ELECT P0, URZ, PT ;  /* 0x00000000003f782f */ /* 0x000fe20003800000 */
[----:B------:R-:W-:-:S12]  /*0170*/  BSSY B0, `(.L_x_2) ;  /* 0x0000027000007945 */ /* 0x000fd80003800000 */
[----:B------:R-:W-:Y:S05]  /*0180*/  @!P0 BRA `(.L_x_3) ;  /* 0x0000000000948947 */ /* 0x000fea0003800000 */
[----:B------:R-:W0:Y:S01]  /*0190*/  S2UR UR8, SR_CgaCtaId ;  /* 0x00000000000879c3 */ /* 0x000e220000008800 */
[----:B------:R-:W-:Y:S01]  /*01a0*/  UMOV UR4, 0x400 ;  /* 0x0000040000047882 */ /* 0x000fe20000000000 */
[----:B------:R-:W-:Y:S01]  /*01b0*/  UMOV UR5, 0x1 ;  /* 0x0000000100057882 */ /* 0x000fe20000000000 */
[----:B------:R-:W-:Y:S02]  /*01c0*/  UMOV UR6, 0x4 ;  /* 0x0000000400067882 */ /* 0x000fe40000000000 */
[----:B------:R-:W-:-:S04]  /*01d0*/  UIADD3 UR6, -UR6, 0x100000, URZ ;  /* 0x0010000006067890 */ /* 0x000fc8000fffe13f */
[----:B------:R-:W-:Y:S02]  /*01e0*/  USHF.L.U32 UR7, UR6, 0xb, URZ ;  /* 0x0000000b06077899 */ /* 0x000fe4000800063f */
[----:B------:R-:W-:Y:S02]  /*01f0*/  USHF.L.U32 UR6, UR6, 0x1, URZ ;  /* 0x0000000106067899 */ /* 0x000fe4000800063f */
[----:B0-----:R-:W-:Y:S02]  /*0200*/  ULEA UR8, UR8, UR4, 0x18 ;  /* 0x0000000408087291 */ /* 0x001fe4000f8ec03f */
[----:B------:R-:W-:-:S04]  /*0210*/  UIADD3 UR4, -UR5, 0x100000, URZ ;  /* 0x0010000005047890 */ /* 0x000fc8000fffe13f */
[----:B------:R-:W-:Y:S02]  /*0220*/  USHF.L.U32 UR5, UR4, 0xb, URZ ;  /* 0x0000000b04057899 */ /* 0x000fe4000800063f */
[----:B------:R-:W-:Y:S01]  /*0230*/  USHF.L.U32 UR4, UR4, 0x1, URZ ;  /* 0x0000000104047899 */ /* 0x000fe2000800063f */
[----:B------:R-:W0:Y:S11]  /*0240*/  FENCE.VIEW.ASYNC.S ;  /* 0x00000000000073c6 */ /* 0x000e360000000000 */
[----:B0-----:R0:W1:Y:S01]  /*0250*/  SYNCS.EXCH.64 URZ, [UR8], UR4 ;  /* 0x00000004083f75b2 */ /* 0x0010620008000100 */
[----:B------:R0:W2:Y:S01]  /*0260*/  SYNCS.EXCH.64 URZ, [UR8+0x60], UR6 ;  /* 0x00006006083f75b2 */ /* 0x0000a20008000100 */
[----:B------:R0:W3:Y:S01]  /*0270*/  SYNCS.EXCH.64 URZ, [UR8+0x8], UR4 ;  /* 0x00000804083f75b2 */ /* 0x0000e20008000100 */
[----:B------:R0:W4:Y:S01]  /*0280*/  SYNCS.EXCH.64 URZ, [UR8+0x68], UR6 ;  /* 0x00006806083f75b2 */ /* 0x0001220008000100 */
[----:B------:R0:W0:Y:S01]  /*0290*/  SYNCS.EXCH.64 URZ, [UR8+0x10], UR4 ;  /* 0x00001004083f75b2 */ /* 0x0000220008000100 */
        /* <DEDUP_REMOVED lines=19> */
[----:B-1----:R-:W-:Y:S01]  /*03d0*/  NOP ;  /* 0x0000000000007918 */ /* 0x002fe20000000000 */
.L_x_3:
[----:B0-----:R-:W-:Y:S05]  /*03e0*/  BSYNC B0 ;  /* 0x0000000000007941 */ /* 0x001fea0003800000 */
.L_x_2:
[----:B------:R-:W-:Y:S01]  /*03f0*/  SHF.R.S32.HI R7, RZ, 0x1f, R18 ;  /* 0x0000001fff077819 */ /* 0x000fe20000011412 */
[----:B------:R-:W0:Y:S01]  /*0400*/  SHFL.IDX PT, R0, R0, RZ, 0x1f ;  /* 0x00001fff00007589 */ /* 0x000e2200000e0000 */
[----:B------:R-:W1:Y:S01]  /*0410*/  S2UR UR8, SR_CTAID.X ;  /* 0x00000000000879c3 */ /* 0x000e620000002500 */
[----:B------:R-:W-:Y:S02]  /*0420*/  ELECT P0, URZ, PT ;  /* 0x00000000003f782f */ /* 0x000fe40003800000 */
[----:B------:R-:W-:Y:S01]  /*0430*/  LEA.HI R7, R7, R18, RZ, 0x7 ;  /* 0x0000001207077211 */ /* 0x000fe200078f38ff */
[----:B------:R-:W5:Y:S01]  /*0440*/  S2R R4, SR_CTAID.Y ;  /* 0x0000000000047919 */ /* 0x000f620000002600 */
[----:B------:R-:W-:Y:S01]  /*0450*/  SHF.R.S32.HI R8, RZ, 0x1f, R3 ;  /* 0x0000001fff087819 */ /* 0x000fe20000011403 */
[----:B------:R-:W-:Y:S01]  /*0460*/  ULDC UR4, c[0x0][0x150] ;  /* 0x0000540000047ab9 */ /* 0x000fe20000000800 */
[----:B------:R-:W-:Y:S01]  /*0470*/  LOP3.LUT R7, R7, 0xffffff80, RZ, 0xc0, !PT ;  /* 0xffffff8007077812 */ /* 0x000fe200078ec0ff */
[----:B------:R-:W-:Y:S01]  /*0480*/  NOP ;  /* 0x0000000000007918 */ /* 0x000fe20000000000 */
[----:B------:R-:W-:Y:S01]  /*0490*/  LEA.HI R8, R8, R3, RZ, 0x2 ;  /* 0x0000000308087211 */ /* 0x000fe200078f10ff */
[----:B------:R-:W2:Y:S01]  /*04a0*/  LDC R10, c[0x0][0x144] ;  /* 0x00005100ff0a7b82 */ /* 0x000ea20000000800 */
[----:B------:R-:W-:Y:S01]  /*04b0*/  NOP ;  /* 0x0000000000007918 */ /* 0x000fe20000000000 */
[----:B------:R-:W-:Y:S01]  /*04c0*/  IMAD.IADD R6, R18, 0x1, -R7 ;  /* 0x0000000112067824 */ /* 0x000fe200078e0a07 */
[----:B------:R-:W-:Y:S01]  /*04d0*/  LOP3.LUT R8, R8, 0x3ffffffc, RZ, 0xc0, !PT ;  /* 0x3ffffffc08087812 */ /* 0x000fe200078ec0ff */
[----:B------:R-:W-:Y:S01]  /*04e0*/  IMAD.MOV.U32 R22, RZ, RZ, 0x1 ;  /* 0x00000001ff167424 */ /* 0x000fe200078e00ff */
[----:B------:R-:W-:-:S02]  /*04f0*/  ISETP.NE.AND P3, PT, R5, RZ, PT ;  /* 0x000000ff0500720c */ /* 0x000fc40003f65270 */
[----:B------:R-:W-:Y:S01]  /*0500*/  SHF.R.S32.HI R7, RZ, 0x1f, R6 ;  /* 0x0000001fff077819 */ /* 0x000fe20000011406 */
[----:B------:R-:W-:Y:S01]  /*0510*/  IMAD.IADD R8, R3, 0x1, -R8 ;  /* 0x0000000103087824 */ /* 0x000fe200078e0a08 */
[----:B------:R-:W3:Y:S02]  /*0520*/  LDC R13, c[0x0][0x140] ;  /* 0x00005000ff0d7b82 */ /* 0x000ee40000000800 */
[----:B------:R-:W-:Y:S02]  /*0530*/  LEA.HI R7, R7, R6, RZ, 0x3 ;  /* 0x0000000607077211 */ /* 0x000fe400078f18ff */
[----:B0-----:R-:W-:Y:S02]  /*0540*/  ISETP.NE.OR P0, PT, R0, RZ, !P0 ;  /* 0x000000ff0000720c */ /* 0x001fe40004705670 */
[--C-:B------:R-:W-:Y:S02]  /*0550*/  SHF.R.S32.HI R0, RZ, 0x3, R7.reuse ;  /* 0x00000003ff007819 */ /* 0x100fe40000011407 */
[----:B------:R-:W-:-:S02]  /*0560*/  SHF.R.S32.HI R7, RZ, 0x1f, R7 ;  /* 0x0000001fff077819 */ /* 0x000fc40000011407 */
[----:B-1----:R-:W-:Y:S02]  /*0570*/  I2FP.F32.U32 R9, UR8 ;  /* 0x0000000800097c45 */ /* 0x002fe40008201000 */
[----:B------:R-:W-:-:S03]  /*0580*/  LEA.HI R7, R7, R0, RZ, 0x2 ;  /* 0x0000000007077211 */ /* 0x000fc600078f10ff */
[----:B------:R-:W-:Y:S01]  /*0590*/  FMUL R9, R9, UR4 ;  /* 0x0000000409097c20 */ /* 0x000fe20008400000 */
[----:B------:R-:W-:Y:S01]  /*05a0*/  LOP3.LUT R7, R7, 0xfffffffc, RZ, 0xc0, !PT ;  /* 0xfffffffc07077812 */ /* 0x000fe200078ec0ff */
[----:B------:R-:W-:Y:S01]  /*05b0*/  VOTEU.ALL UP0, P0 ;  /* 0x00000000003f7886 */ /* 0x000fe20000000000 */
[----:B-----5:R-:W-:Y:S01]  /*05c0*/  I2FP.F32.U32 R3, R4 ;  /* 0x0000000400037245 */ /* 0x020fe20000201000 */
[----:B------:R-:W-:Y:S01]  /*05d0*/  ULDC UR4, c[0x0][0x154] ;  /* 0x0000550000047ab9 */ /* 0x000fe20000000800 */
[----:B------:R-:W-:Y:S01]  /*05e0*/  VOTEU.ALL UP1, P0 ;  /* 0x00000000003f7886 */ /* 0x000fe20000020000 */
[----:B------:R-:W0:Y:S01]  /*05f0*/  F2I.U32.TRUNC.NTZ R9, R9 ;  /* 0x0000000900097305 */ /* 0x000e22000020f000 */
[----:B------:R-:W-:Y:S01]  /*0600*/  IMAD.IADD R7, R0, 0x1, -R7 ;  /* 0x0000000100077824 */ /* 0x000fe200078e0a07 */
[----:B------:R-:W1:Y:S01]  /*0610*/  @!UP0 S2UR UR7, SR_CgaCtaId ;  /* 0x00000000000789c3 */ /* 0x000e620000008800 */
[----:B------:R-:W-:Y:S01]  /*0620*/  FMUL R12, R3, UR4 ;  /* 0x00000004030c7c20 */ /* 0x000fe20008400000 */
[----:B------:R-:W-:Y:S01]  /*0630*/  UMOV UR4, 0x20 ;  /* 0x0000002000047882 */ /* 0x000fe20000000000 */
[----:B------:R-:W-:Y:S01]  /*0640*/  IMAD R8, R8, 0x4, R7 ;  /* 0x0000000408087824 */ /* 0x000fe200078e0207 */
[----:B------:R-:W-:Y:S01]  /*0650*/  @!UP0 UMOV UR6, 0x400 ;  /* 0x0000040000068882 */ /* 0x000fe20000000000 */
[----:B------:R-:W-:-:S04]  /*0660*/  @!UP0 UIADD3 UR4, -UR4, 0x100000, URZ ;  /* 0x0010000004048890 */ /* 0x000fc8000fffe13f */
[----:B------:R-:W-:Y:S02]  /*0670*/  @!UP0 USHF.L.U32 UR5, UR4, 0xb, URZ ;  /* 0x0000000b04058899 */ /* 0x000fe4000800063f */
[----:B------:R-:W-:Y:S01]  /*0680*/  @!UP0 USHF.L.U32 UR4, UR4, 0x1, URZ ;  /* 0x0000000104048899 */ /* 0x000fe2000800063f */
[----:B---3--:R-:W-:Y:S01]  /*0690*/  ISETP.EQ.U32.AND P2, PT, R13, 0x1, PT ;  /* 0x000000010d00780c */ /* 0x008fe20003f42070 */
[----:B------:R-:W3:Y:S01]  /*06a0*/  F2I.U32.TRUNC.NTZ R12, R12 ;  /* 0x0000000c000c7305 */ /* 0x000ee2000020f000 */
[----:B------:R-:W-:Y:S01]  /*06b0*/  LEA.HI R0, R8, R8, RZ, 0x1 ;  /* 0x0000000808007211 */ /* 0x000fe200078f08ff */
[----:B------:R-:W5:Y:S03]  /*06c0*/  LDC R7, c[0x0][0x148] ;  /* 0x00005200ff077b82 */ /* 0x000f660000000800 */
[----:B------:R-:W-:Y:S01]  /*06d0*/  LOP3.LUT R11, R0, 0xfffffffe, RZ, 0xc0, !PT ;  /* 0xfffffffe000b7812 */ /* 0x000fe200078ec0ff */
[----:B0-----:R-:W-:Y:S01]  /*06e0*/  IMAD.MOV R15, RZ, RZ, -R9 ;  /* 0x000000ffff0f7224 */ /* 0x001fe200078e0a09 */
[----:B------:R-:W-:-:S03]  /*06f0*/  SHF.R.S32.HI R9, RZ, 0x1f, R2 ;  /* 0x0000001fff097819 */ /* 0x000fc60000011402 */
[----:B--2---:R-:W-:Y:S01]  /*0700*/  IMAD R3, R10, R15, UR8 ;  /* 0x000000080a037e24 */ /* 0x004fe2000f8e020f */
[----:B------:R-:W-:Y:S01]  /*0710*/  LEA.HI R9, R9, R2, RZ, 0x2 ;  /* 0x0000000209097211 */ /* 0x000fe200078f10ff */
[C---:B------:R-:W-:Y:S02]  /*0720*/  IMAD.IADD R0, R8.reuse, 0x1, -R11 ;  /* 0x0000000108007824 */ /* 0x040fe400078e0a0b */
[----:B------:R-:W-:Y:S01]  /*0730*/  IMAD.SHL.U32 R11, R8, 0x4, RZ ;  /* 0x00000004080b7824 */ /* 0x000fe200078e00ff */
[----:B------:R-:W-:Y:S01]  /*0740*/  LOP3.LUT R9, R9, 0xfffffffc, RZ, 0xc0, !PT ;  /* 0xfffffffc09097812 */ /* 0x000fe200078ec0ff */
[----:B---3--:R-:W-:Y:S01]  /*0750*/  IMAD.MOV R21, RZ, RZ, -R12 ;  /* 0x000000ffff157224 */ /* 0x008fe200078e0a0c */
[----:B------:R-:W-:Y:S01]  /*0760*/  ISETP.NE.AND P4, PT, R0, R3, PT ;  /* 0x000000030000720c */ /* 0x000fe20003f85270 */
[----:B-1----:R-:W-:Y:S01]  /*0770*/  @!UP0 ULEA UR6, UR7, UR6, 0x18 ;  /* 0x0000000607068291 */ /* 0x002fe2000f8ec03f */
[----:B------:R-:W-:Y:S01]  /*0780*/  LOP3.LUT R120, R8, 0xc, R11, 0x78, !PT ;  /* 0x0000000c08787812 */ /* 0x000fe200078e780b */
[----:B------:R-:W-:Y:S01]  /*0790*/  IMAD.IADD R0, R2, 0x1, -R9 ;  /* 0x0000000102007824 */ /* 0x000fe200078e0a09 */
[----:B------:R-:W-:Y:S01]  /*07a0*/  VOTEU.ALL UP0, P0 ;  /* 0x00000000003f7886 */ /* 0x000fe20000000000 */
[----:B------:R-:W-:Y:S01]  /*07b0*/  LOP3.LUT P0, RZ, R6, 0x7, RZ, 0xc0, !PT ;  /* 0x0000000706ff7812 */ /* 0x000fe2000780c0ff */
[----:B------:R-:W-:-:S02]  /*07c0*/  VIADD R6, R5, 0xffffffff ;  /* 0xffffffff05067836 */ /* 0x000fc40000000000 */
[----:B------:R-:W-:Y:S01]  /*07d0*/  ISETP.NE.AND P1, PT, R0, 0x3, PT ;  /* 0x000000030000780c */ /* 0x000fe20003f25270 */
[----:B-----5:R-:W-:Y:S01]  /*07e0*/  IMAD R9, R7, R21, R4 ;  /* 0x0000001507097224 */ /* 0x020fe200078e0204 */
[----:B------:R-:W-:Y:S02]  /*07f0*/  ISETP.LT.U32.AND P0, PT, R120, 0x2, !P0 ;  /* 0x000000027800780c */ /* 0x000fe40004701070 */
[----:B------:R-:W-:Y:S01]  /*0800*/  ISETP.EQ.OR P1, PT, R0, RZ, !P1 ;  /* 0x000000ff0000720c */ /* 0x000fe20004f22670 */
[----:B------:R-:W0:Y:S02]  /*0810*/  FENCE.VIEW.ASYNC.S ;  /* 0x00000000000073c6 */ /* 0x000e240000000000 */
[----:B0-----:R0:W1:Y:S01]  /*0820*/  @!UP0 SYNCS.EXCH.64 URZ, [UR6+0xd0], UR4 ;  /* 0x0000d004063f85b2 */ /* 0x0010620008000100 */
[----:B------:R-:W-:Y:S02]  /*0830*/  @P4 LEA.HI R2, R120, R120, RZ, 0x1 ;  /* 0x0000007878024211 */ /* 0x000fe400078f08ff */
[----:B------:R-:W-:-:S02]  /*0840*/  ISETP.EQ.AND P1, PT, R5, RZ, P1 ;  /* 0x000000ff0500720c */ /* 0x000fc40000f22270 */
[----:B------:R-:W-:Y:S02]  /*0850*/  @P4 SHF.R.S32.HI R2, RZ, 0x1, R2 ;  /* 0x00000001ff024819 */ /* 0x000fe40000011402 */
[----:B------:R-:W-:Y:S02]  /*0860*/  ISETP.GE.U32.AND P6, PT, R6, 0x2, PT ;  /* 0x000000020600780c */ /* 0x000fe40003fc6070 */
[----:B------:R-:W-:Y:S02]  /*0870*/  @P4 ISETP.NE.AND P5, PT, R2, R9, PT ;  /* 0x000000090200420c */ /* 0x000fe40003fa5270 */
[----:B------:R-:W-:Y:S02]  /*0880*/  SEL R9, RZ, 0x1, !P0 ;  /* 0x00000001ff097807 */ /* 0x000fe40004000000 */
[----:B------:R-:W-:Y:S02]  /*0890*/  @P4 SEL R22, RZ, 0x1, P5 ;  /* 0x00000001ff164807 */ /* 0x000fe40002800000 */
[----:B------:R-:W-:Y:S01]  /*08a0*/  SEL R19, RZ, 0x1, !P1 ;  /* 0x00000001ff137807 */ /* 0x000fe20004800000 */
[----:B------:R0:W2:Y:S01]  /*08b0*/  @!UP1 SYNCS.EXCH.64 URZ, [UR6+0xd8], UR4 ;  /* 0x0000d804063f95b2 */ /* 0x0000a20008000100 */
[----:B------:R-:W-:Y:S01]  /*08c0*/  LOP3.LUT R22, R22, R9, RZ, 0xc0, !PT ;  /* 0x0000000916167212 */ /* 0x000fe200078ec0ff */
[----:B------:R-:W-:Y:S01]  /*08d0*/  NOP ;  /* 0x0000000000007918 */ /* 0x000fe20000000000 */
[----:B------:R-:W-:Y:S01]  /*08e0*/  SEL R19, R19, 0x2, P6 ;  /* 0x0000000213137807 */ /* 0x000fe20003000000 */
[----:B------:R-:W-:Y:S06]  /*08f0*/  @!P2 BRA `(.L_x_4) ;  /* 0x000000000008a947 */ /* 0x000fec0003800000 */
[----:B-12-4-:R-:W-:Y:S01]  /*0900*/  UCGABAR_ARV ;  /* 0x00000000000079c7 */ /* 0x016fe20008000000 */
[----:B------:R-:W-:Y:S05]  /*0910*/  BRA `(.L_x_5) ;  /* 0x0000000000047947 */ /* 0x000fea0003800000 */
.L_x_4:
[----:B-12-4-:R-:W-:Y:S01]  /*0920*/  NOP ;  /* 0x0000000000007918 */ /* 0x016fe20000000000 */
.L_x_5:
[----:B------:R-:W1:Y:S01]  /*0930*/  LDC R2, c[0x0][0x65c] ;  /* 0x00019700ff027b82 */ /* 0x000e620000000800 */
[----:B------:R-:W-:Y:S02]  /*0940*/  IMAD.U32 R8, RZ, RZ, UR8 ;  /* 0x00000008ff087e24 */ /* 0x000fe4000f8e00ff */
[----:B------:R-:W-:Y:S01]  /*0950*/  IMAD.MOV.U32 R9, RZ, RZ, RZ ;  /* 0x000000ffff097224 */ /* 0x000fe200078e00ff */
[----:B-1----:R-:W-:-:S04]  /*0960*/  ISETP.NE.AND P1, PT, R2, 0x1, PT ;  /* 0x000000010200780c */ /* 0x002fc80003f25270 */
[----:B------:R-:W-:-:S09]  /*0970*/  P2R R5, PR, RZ, 0x2 ;  /* 0x00000002ff057803 */ /* 0x000fd20000000000 */
[----:B------:R-:W1:Y:S01]  /*0980*/  @P1 LDC R17, c[0x0][0x10] ;  /* 0x00000400ff111b82 */ /* 0x000e620000000800 */
[----:B------:R-:W-:Y:S02]  /*0990*/  @P1 IMAD.MOV.U32 R5, RZ, RZ, RZ ;  /* 0x000000ffff051224 */ /* 0x000fe400078e00ff */
[----:B------:R-:W-:-:S05]  /*09a0*/  @P1 IMAD.MOV.U32 R13, RZ, RZ, RZ ;  /* 0x000000ffff0d1224 */ /* 0x000fca00078e00ff */
[----:B------:R-:W2:Y:S01]  /*09b0*/  @!P1 LDC R11, c[0x0][0xc] ;  /* 0x00000300ff0b9b82 */ /* 0x000ea20000000800 */
[----:B-1----:R-:W-:-:S04]  /*09c0*/  @P1 IMAD.WIDE.U32 R16, R17, UR8, R4 ;  /* 0x0000000811101c25 */ /* 0x002fc8000f8e0004 */
[----:B------:R-:W-:Y:S02]  /*09d0*/  @P1 IMAD.IADD R17, R17, 0x1, R13 ;  /* 0x0000000111111824 */ /* 0x000fe400078e020d */
[----:B--2---:R-:W-:-:S04]  /*09e0*/  @!P1 IMAD.WIDE.U32 R8, R4, R11, R8 ;  /* 0x0000000b04089225 */ /* 0x004fc800078e0008 */
[----:B------:R-:W-:Y:S02]  /*09f0*/  @!P1 IMAD.MOV.U32 R16, RZ, RZ, R8 ;  /* 0x000000ffff109224 */ /* 0x000fe400078e0008 */
[----:B------:R-:W-:Y:S01]  /*0a00*/  @!P1 IMAD.MOV.U32 R17, RZ, RZ, R9 ;  /* 0x000000ffff119224 */ /* 0x000fe200078e0009 */
[----:B------:R-:W-:Y:S06]  /*0a10*/  @!P2 BRA `(.L_x_6) ;  /* 0x00000000000ca947 */ /* 0x000fec0003800000 */
[----:B------:R-:W-:Y:S01]  /*0a20*/  UCGABAR_WAIT ;  /* 0x0000000000007dc7 */ /* 0x000fe20008000000 */
[----:B------:R-:W-:Y:S01]  /*0a30*/  CCTL.IVALL ;  /* 0x00000000ff00798f */ /* 0x000fe20002000000 */
[----:B------:R-:W-:Y:S05]  /*0a40*/  BRA `(.L_x_7) ;  /* 0x0000000000047947 */ /* 0x000fea0003800000 */
.L_x_6:
[----:B------:R-:W-:Y:S06]  /*0a50*/  BAR.SYNC.DEFER_BLOCKING 0x0 ;  /* 0x0000000000007b1d */ /* 0x000fec0000010000 */
.L_x_7:
[----:B------:R-:W-:Y:S05]  /*0a60*/  @!P3 BRA `(.L_x_8) ;  /* 0x00000084009cb947 */ /* 0x000fea0003800000 */
[----:B------:R-:W-:-:S13]  /*0a70*/  ISETP.GT.U32.AND P0, PT, R6, 0x1, PT ;  /* 0x000000010600780c */ /* 0x000fda0003f04070 */
[----:B0-----:R-:W-:Y:S05]  /*0a80*/  @P0 EXIT ;  /* 0x000000000000094d */ /* 0x001fea0003800000 */
[----:B------:R-:W-:Y:S01]  /*0a90*/  ULDC.64 UR4, c[0x0][0x650] ;  /* 0x0001940000047ab9 */ /* 0x000fe20000000a00 */
[----:B------:R-:W-:Y:S01]  /*0aa0*/  PRMT R0, RZ, 0x7610, R0 ;  /* 0x00007610ff007816 */ /* 0x000fe20000000000 */
[----:B------:R-:W-:Y:S01]  /*0ab0*/  IMAD.MOV.U32 R123, RZ, RZ, -0x1 ;  /* 0xffffffffff7b7424 */ /* 0x000fe200078e00ff */
[----:B------:R-:W-:Y:S01]  /*0ac0*/  ISETP.GE.U32.AND P0, PT, R16, UR4, PT ;  /* 0x0000000410007c0c */ /* 0x000fe2000bf06070 */
[----:B------:R-:W-:Y:S02]  /*0ad0*/  IMAD.MOV.U32 R124, RZ, RZ, -0x1 ;  /* 0xffffffffff7c7424 */ /* 0x000fe400078e00ff */
[----:B------:R-:W-:Y:S01]  /*0ae0*/  IMAD.MOV.U32 R23, RZ, RZ, -0x1 ;  /* 0xffffffffff177424 */ /* 0x000fe200078e00ff */
[----:B------:R-:W-:-:S13]  /*0af0*/  ISETP.GE.U32.AND.EX P0, PT, R17, UR5, PT, P0 ;  /* 0x0000000511007c0c */ /* 0x000fda000bf06100 */
[----:B------:R-:W-:Y:S05]  /*0b00*/  @P0 BRA `(.L_x_9) ;  /* 0x00000004002c0947 */ /* 0x000fea0003800000 */
[----:B------:R-:W0:Y:S01]  /*0b10*/  LDC.64 R24, c[0x0][0x628] ;  /* 0x00018a00ff187b82 */ /* 0x000e220000000a00 */
[----:B------:R-:W-:Y:S02]  /*0b20*/  IMAD.MOV.U32 R8, RZ, RZ, R16 ;  /* 0x000000ffff087224 */ /* 0x000fe400078e0010 */
[----:B------:R-:W-:-:S05]  /*0b30*/  IMAD.MOV.U32 R9, RZ, RZ, R17 ;  /* 0x000000ffff097224 */ /* 0x000fca00078e0011 */
[----:B------:R-:W1:Y:S08]  /*0b40*/  LDC R0, c[0x0][0x630] ;  /* 0x00018c00ff007b82 */ /* 0x000e700000000800 */
[----:B------:R-:W2:Y:S01]  /*0b50*/  LDC.64 R26, c[0x0][0x620] ;  /* 0x00018800ff1a7b82 */ /* 0x000ea20000000a00 */
[----:B0-----:R-:W-:-:S04]  /*0b60*/  ISETP.NE.U32.AND P0, PT, R24, RZ, PT ;  /* 0x000000ff1800720c */ /* 0x001fc80003f05070 */
[----:B------:R-:W-:-:S13]  /*0b70*/  ISETP.NE.AND.EX P0, PT, R25, RZ, PT, P0 ;  /* 0x000000ff1900720c */ /* 0x000fda0003f05300 */
[----:B-12---:R-:W-:Y:S05]  /*0b80*/  @!P0 BRA `(.L_x_10) ;  /* 0x0000000000288947 */ /* 0x006fea0003800000 */
[----:B------:R-:W0:Y:S02]  /*0b90*/  LDC R13, c[0x0][0x634] ;  /* 0x00018d00ff0d7b82 */ /* 0x000e240000000800 */
[----:B0-----:R-:W-:-:S05]  /*0ba0*/  IADD3 R13, P0, R16, R13, RZ ;  /* 0x0000000d100d7210 */ /* 0x001fca0007f1e0ff */
[----:B------:R-:W-:-:S04]  /*0bb0*/  IMAD.X R15, RZ, RZ, R17, P0 ;  /* 0x000000ffff0f7224 */ /* 0x000fc800000e0611 */
[----:B------:R-:W-:-:S04]  /*0bc0*/  IMAD.WIDE.U32 R8, R15, R24, RZ ;  /* 0x000000180f087225 */ /* 0x000fc800078e00ff */
[----:B------:R-:W-:-:S04]  /*0bd0*/  IMAD.WIDE.U32 R10, P0, R13, R25, R8 ;  /* 0x000000190d0a7225 */ /* 0x000fc80007800008 */
[----:B------:R-:W-:-:S04]  /*0be0*/  IMAD.WIDE.U32 R8, R13, R24, RZ ;  /* 0x000000180d087225 */ /* 0x000fc800078e00ff */
[----:B------:R-:W-:Y:S01]  /*0bf0*/  IMAD.X R13, RZ, RZ, RZ, P0 ;  /* 0x000000ffff0d7224 */ /* 0x000fe200000e06ff */
[----:B------:R-:W-:Y:S01]  /*0c00*/  IADD3 RZ, P0, R9, R10, RZ ;  /* 0x0000000a09ff7210 */ /* 0x000fe20007f1e0ff */
[----:B------:R-:W-:-:S04]  /*0c10*/  IMAD.MOV.U32 R12, RZ, RZ, R11 ;  /* 0x000000ffff0c7224 */ /* 0x000fc800078e000b */
[----:B------:R-:W-:-:S08]  /*0c20*/  IMAD.WIDE.U32.X R8, R15, R25, R12, P0 ;  /* 0x000000190f087225 */ /* 0x000fd000000e040c */
.L_x_10:
[----:B------:R-:W0:Y:S01]  /*0c30*/  LDC.64 R24, c[0x0][0x640] ;  /* 0x00019000ff187b82 */ /* 0x000e220000000a00 */
[-CC-:B------:R-:W-:Y:S01]  /*0c40*/  SHF.R.U64 R28, R8, R0.reuse, R9.reuse ;  /* 0x00000000081c7219 */ /* 0x180fe20000001209 */
[----:B------:R-:W-:Y:S01]  /*0c50*/  IMAD R30, R7, R21, R4 ;  /* 0x00000015071e7224 */ /* 0x000fe200078e0204 */
[----:B------:R-:W-:Y:S01]  /*0c60*/  SHF.R.U32.HI R0, RZ, R0, R9 ;  /* 0x00000000ff007219 */ /* 0x000fe20000011609 */
[----:B------:R-:W-:Y:S01]  /*0c70*/  IMAD.MOV.U32 R21, RZ, RZ, 0x1 ;  /* 0x00000001ff157424 */ /* 0x000fe200078e00ff */
[----:B------:R-:W-:-:S03]  /*0c80*/  IADD3 R5, P0, RZ, -R28, RZ ;  /* 0x8000001cff057210 */ /* 0x000fc60007f1e0ff */
[----:B------:R-:W1:Y:S02]  /*0c90*/  LDC R6, c[0x0][0x618] ;  /* 0x00018600ff067b82 */ /* 0x000e640000000800 */
[----:B------:R-:W-:-:S04]  /*0ca0*/  IMAD.X R9, RZ, RZ, ~R0, P0 ;  /* 0x000000ffff097224 */ /* 0x000fc800000e0e00 */
[-C--:B------:R-:W-:Y:S02]  /*0cb0*/  IMAD R0, R9, R26.reuse, RZ ;  /* 0x0000001a09007224 */ /* 0x080fe400078e02ff */
[----:B------:R-:W2:Y:S01]  /*0cc0*/  LDC R11, c[0x0][0x608] ;  /* 0x00018200ff0b7b82 */ /* 0x000ea20000000800 */
[----:B------:R-:W-:-:S04]  /*0cd0*/  IMAD.WIDE.U32 R8, R5, R26, R16 ;  /* 0x0000001a05087225 */ /* 0x000fc800078e0010 */
[----:B------:R-:W-:-:S03]  /*0ce0*/  IMAD R5, R5, R27, R0 ;  /* 0x0000001b05057224 */ /* 0x000fc600078e0200 */
[----:B------:R-:W3:Y:S01]  /*0cf0*/  LDC R12, c[0x0][0x658] ;  /* 0x00019600ff0c7b82 */ /* 0x000ee20000000800 */
[----:B0-----:R-:W-:Y:S01]  /*0d00*/  ISETP.NE.U32.AND P0, PT, R24, RZ, PT ;  /* 0x000000ff1800720c */ /* 0x001fe20003f05070 */
[----:B------:R-:W-:Y:S02]  /*0d10*/  IMAD.IADD R5, R9, 0x1, R5 ;  /* 0x0000000109057824 */ /* 0x000fe400078e0205 */
[----:B------:R-:W-:Y:S01]  /*0d20*/  IMAD.MOV.U32 R9, RZ, RZ, -0x1 ;  /* 0xffffffffff097424 */ /* 0x000fe200078e00ff */
[----:B------:R-:W-:-:S03]  /*0d30*/  ISETP.NE.AND.EX P0, PT, R25, RZ, PT, P0 ;  /* 0x000000ff1900720c */ /* 0x000fc60003f05300 */
[----:B------:R-:W0:Y:S01]  /*0d40*/  LDC R15, c[0x0][0x600] ;  /* 0x00018000ff0f7b82 */ /* 0x000e220000000800 */
[-CC-:B-1----:R-:W-:Y:S02]  /*0d50*/  SHF.R.U64 R13, R8, R6.reuse, R5.reuse ;  /* 0x00000006080d7219 */ /* 0x182fe40000001205 */
[----:B------:R-:W-:-:S05]  /*0d60*/  SHF.R.U32.HI R0, RZ, R6, R5 ;  /* 0x00000006ff007219 */ /* 0x000fca0000011605 */
[----:B------:R-:W1:Y:S01]  /*0d70*/  LDC R14, c[0x0][0x648] ;  /* 0x00019200ff0e7b82 */ /* 0x000e620000000800 */
[-CC-:B--2---:R-:W-:Y:S02]  /*0d80*/  SHF.R.U64 R27, R13, R11.reuse, R0.reuse ;  /* 0x0000000b0d1b7219 */ /* 0x184fe40000001200 */
[----:B------:R-:W-:-:S05]  /*0d90*/  SHF.R.U32.HI R5, RZ, R11, R0 ;  /* 0x0000000bff057219 */ /* 0x000fca0000011600 */
[----:B------:R-:W2:Y:S01]  /*0da0*/  LDC R20, c[0x0][0x638] ;  /* 0x00018e00ff147b82 */ /* 0x000ea20000000800 */
[-CC-:B---3--:R-:W-:Y:S02]  /*0db0*/  SHF.R.U64 R26, R27, R12.reuse, R5.reuse ;  /* 0x0000000c1b1a7219 */ /* 0x188fe40000001205 */
[-C--:B------:R-:W-:Y:S02]  /*0dc0*/  SHF.L.U32 R0, R9, R12.reuse, RZ ;  /* 0x0000000c09007219 */ /* 0x080fe400000006ff */
[----:B------:R-:W-:Y:S01]  /*0dd0*/  SHF.R.U32.HI R5, RZ, R12, R5 ;  /* 0x0000000cff057219 */ /* 0x000fe20000011605 */
[----:B------:R-:W-:Y:S01]  /*0de0*/  IMAD.MOV.U32 R4, RZ, RZ, R26 ;  /* 0x000000ffff047224 */ /* 0x000fe200078e001a */
[----:B------:R-:W-:Y:S01]  /*0df0*/  LOP3.LUT R10, RZ, R0, RZ, 0x33, !PT ;  /* 0x00000000ff0a7212 */ /* 0x000fe200078e33ff */
[----:B------:R-:W3:Y:S01]  /*0e00*/  LDC R23, c[0x0][0x610] ;  /* 0x00018400ff177b82 */ /* 0x000ee20000000800 */
[----:B------:R-:W-:Y:S05]  /*0e10*/  @!P0 BRA `(.L_x_11) ;  /* 0x0000000000288947 */ /* 0x000fea0003800000 */
[----:B------:R-:W4:Y:S02]  /*0e20*/  LDC R9, c[0x0][0x64c] ;  /* 0x00019300ff097b82 */ /* 0x000f240000000800 */
[----:B----4-:R-:W-:-:S05]  /*0e30*/  IADD3 R9, P0, R26, R9, RZ ;  /* 0x000000091a097210 */ /* 0x010fca0007f1e0ff */
        /* <DEDUP_REMOVED lines=8> */
.L_x_11:
[----:B-1----:R-:W-:Y:S01]  /*0ec0*/  SHF.R.U64 R4, R4, R14, R5 ;  /* 0x0000000e04047219 */ /* 0x002fe20000001205 */
[----:B0-----:R-:W-:Y:S01]  /*0ed0*/  VIADD R6, R15, 0xffffffff ;  /* 0xffffffff0f067836 */ /* 0x001fe20000000000 */
[----:B------:R-:W-:Y:S02]  /*0ee0*/  SHF.L.U32 R0, R21, R12, RZ ;  /* 0x0000000c15007219 */ /* 0x000fe400000006ff */
[----:B------:R-:W-:Y:S01]  /*0ef0*/  LOP3.LUT R5, R27, R10, RZ, 0xc0, !PT ;  /* 0x0000000a1b057212 */ /* 0x000fe200078ec0ff */
[----:B------:R-:W-:Y:S01]  /*0f00*/  IMAD.MOV R7, RZ, RZ, -R4 ;  /* 0x000000ffff077224 */ /* 0x000fe200078e0a04 */
[----:B------:R-:W-:Y:S02]  /*0f10*/  SEL R3, R3, R30, !P1 ;  /* 0x0000001e03037207 */ /* 0x000fe40004800000 */
[----:B------:R-:W-:Y:S01]  /*0f20*/  LOP3.LUT R6, R13, R6, RZ, 0xc0, !PT ;  /* 0x000000060d067212 */ /* 0x000fe200078ec0ff */
[----:B------:R-:W-:Y:S02]  /*0f30*/  IMAD R4, R0, R4, R5 ;  /* 0x0000000400047224 */ /* 0x000fe400078e0205 */
[----:B--2---:R-:W-:-:S02]  /*0f40*/  IMAD R0, R7, R20, R26 ;  /* 0x0000001407007224 */ /* 0x004fc400078e021a */
[----:B---3--:R-:W-:Y:S02]  /*0f50*/  IMAD R3, R4, R23, R3 ;  /* 0x0000001704037224 */ /* 0x008fe400078e0203 */
[----:B------:R-:W-:Y:S02]  /*0f60*/  IMAD.MOV.U32 R5, RZ, RZ, 0x1 ;  /* 0x00000001ff057424 */ /* 0x000fe400078e00ff */
[----:B------:R-:W-:Y:S02]  /*0f70*/  IMAD R4, R0, R15, R6 ;  /* 0x0000000f00047224 */ /* 0x000fe400078e0206 */
[----:B------:R-:W-:Y:S01]  /*0f80*/  IMAD.MOV.U32 R23, RZ, RZ, R28 ;  /* 0x000000ffff177224 */ /* 0x000fe200078e001c */
[----:B------:R-:W-:Y:S02]  /*0f90*/  PRMT R0, R5, 0x7610, R0 ;  /* 0x0000761005007816 */ /* 0x000fe40000000000 */
[----:B------:R-:W-:Y:S02]  /*0fa0*/  SEL R124, R4, R3, !P1 ;  /* 0x00000003047c7207 */ /* 0x000fe40004800000 */
[----:B------:R-:W-:-:S07]  /*0fb0*/  SEL R123, R3, R4, !P1 ;  /* 0x00000004037b7207 */ /* 0x000fce0004800000 */
.L_x_9:
[----:B------:R-:W-:-:S08]  /*0fc0*/  NOP ;  /* 0x0000000000007918 */ /* 0x000fd00000000000 */
[----:B------:R-:W0:Y:S02]  /*0fd0*/  USETMAXREG.TRY_ALLOC.CTAPOOL UP0, 0xe8 ;  /* 0x000000e8000079c8 */ /* 0x000e240008000600 */
[----:B0-----:R-:W-:-:S13]  /*0fe0*/  PLOP3.LUT P0, PT, PT, PT, UP0, 0x80, 0x0 ;  /* 0x000000000000781c */ /* 0x001fda0003f0f008 */
[----:B------:R-:W-:Y:S05]  /*0ff0*/  @!P0 BRA `(.L_x_9) ;  /* 0xfffffffc00f08947 */ /* 0x000fea000383ffff */
[----:B------:R-:W-:Y:S01]  /*1000*/  ULDC.64 UR4, c[0x0][0x598] ;  /* 0x0001660000047ab9 */ /* 0x000fe20000000a00 */
[----:B------:R-:W-:Y:S01]  /*1010*/  ULDC.64 UR36, c[0x0][0x208] ;  /* 0x0000820000247ab9 */ /* 0x000fe20000000a00 */
[----:B------:R-:W-:-:S04]  /*1020*/  ISETP.NE.U32.AND P0, PT, RZ, UR4, PT ;  /* 0x00000004ff007c0c */ /* 0x000fc8000bf05070 */
[----:B------:R-:W-:-:S13]  /*1030*/  ISETP.NE.AND.EX P0, PT, RZ, UR5, PT, P0 ;  /* 0x00000005ff007c0c */ /* 0x000fda000bf05300 */
[----:B------:R-:W-:Y:S05]  /*1040*/  @!P0 BRA `(.L_x_12) ;  /* 0x00000000001c8947 */ /* 0x000fea0003800000 */
[----:B------:R-:W0:Y:S02]  /*1050*/  LDC.64 R4, c[0x0][0x598] ;  /* 0x00016600ff047b82 */ /* 0x000e240000000a00 */
[----:B0-----:R-:W2:Y:S02]  /*1060*/  LDG.E.64 R4, desc[UR36][R4.64] ;  /* 0x0000002404047981 */ /* 0x001ea4000c1e1b00 */
[----:B--2---:R-:W-:-:S04]  /*1070*/  ISETP.NE.U32.AND P0, PT, R4, RZ, PT ;  /* 0x000000ff0400720c */ /* 0x004fc80003f05070 */
[----:B------:R-:W-:-:S13]  /*1080*/  ISETP.NE.AND.EX P0, PT, R5, RZ, PT, P0 ;  /* 0x000000ff0500720c */ /* 0x000fda0003f05300 */
[----:B------:R-:W-:Y:S05]  /*1090*/  @!P0 BRA `(.L_x_12) ;  /* 0x0000000000088947 */ /* 0x000fea0003800000 */
[----:B------:R0:W5:Y:S01]  /*10a0*/  LD.E R121, desc[UR36][R4.64] ;  /* 0x0000002404797980 */ /* 0x000162000c101900 */
[----:B------:R-:W-:Y:S05]  /*10b0*/  BRA `(.L_x_13) ;  /* 0x0000000000247947 */ /* 0x000fea0003800000 */
.L_x_12:
[----:B------:R-:W-:Y:S02]  /*10c0*/  ULDC.64 UR4, c[0x0][0x588] ;  /* 0x0001620000047ab9 */ /* 0x000fe40000000a00 */
[----:B------:R-:W-:-:S04]  /*10d0*/  ISETP.NE.U32.AND P0, PT, RZ, UR4, PT ;  /* 0x00000004ff007c0c */ /* 0x000fc8000bf05070 */
[----:B------:R-:W-:-:S13]  /*10e0*/  ISETP.NE.AND.EX P0, PT, RZ, UR5, PT, P0 ;  /* 0x00000005ff007c0c */ /* 0x000fda000bf05300 */
[----:B------:R-:W-:Y:S05]  /*10f0*/  @!P0 BRA `(.L_x_14) ;  /* 0x00000000000c8947 */ /* 0x000fea0003800000 */
[----:B------:R-:W0:Y:S02]  /*1100*/  LDC.64 R4, c[0x0][0x588] ;  /* 0x00016200ff047b82 */ /* 0x000e240000000a00 */
[----:B0-----:R1:W5:Y:S01]  /*1110*/  LDG.E R121, desc[UR36][R4.64] ;  /* 0x0000002404797981 */ /* 0x001362000c1e1900 */
[----:B------:R-:W-:Y:S05]  /*1120*/  BRA `(.L_x_13) ;  /* 0x0000000000087947 */ /* 0x000fea0003800000 */
.L_x_14:
[----:B------:R-:W-:Y:S02]  /*1130*/  ULDC UR4, c[0x0][0x580] ;  /* 0x0001600000047ab9 */ /* 0x000fe40000000800 */
[----:B------:R-:W-:-:S07]  /*1140*/  IMAD.U32 R121, RZ, RZ, UR4 ;  /* 0x00000004ff797e24 */ /* 0x000fce000f8e00ff */
.L_x_13:
[----:B------:R-:W-:Y:S02]  /*1150*/  ULDC.64 UR4, c[0x0][0x5a0] ;  /* 0x0001680000047ab9 */ /* 0x000fe40000000a00 */
[----:B------:R-:W-:-:S04]  /*1160*/  ISETP.NE.U32.AND P0, PT, RZ, UR4, PT ;  /* 0x00000004ff007c0c */ /* 0x000fc8000bf05070 */
[----:B------:R-:W-:-:S13]  /*1170*/  ISETP.NE.AND.EX P0, PT, RZ, UR5, PT, P0 ;  /* 0x00000005ff007c0c */ /* 0x000fda000bf05300 */
[----:B------:R-:W-:Y:S05]  /*1180*/  @!P0 BRA `(.L_x_15) ;  /* 0x00000000001c8947 */ /* 0x000fea0003800000 */
[----:B01----:R-:W0:Y:S02]  /*1190*/  LDC.64 R4, c[0x0][0x5a0] ;  /* 0x00016800ff047b82 */ /* 0x003e240000000a00 */
[----:B0-----:R-:W2:Y:S02]  /*11a0*/  LDG.E.64 R4, desc[UR36][R4.64] ;  /* 0x0000002404047981 */ /* 0x001ea4000c1e1b00 */
[----:B--2---:R-:W-:-:S04]  /*11b0*/  ISETP.NE.U32.AND P0, PT, R4, RZ, PT ;  /* 0x000000ff0400720c */ /* 0x004fc80003f05070 */
[----:B------:R-:W-:-:S13]  /*11c0*/  ISETP.NE.AND.EX P0, PT, R5, RZ, PT, P0 ;  /* 0x000000ff0500720c */ /* 0x000fda0003f05300 */
[----:B------:R-:W-:Y:S05]  /*11d0*/  @!P0 BRA `(.L_x_15) ;  /* 0x0000000000088947 */ /* 0x000fea0003800000 */
[----:B------:R0:W5:Y:S01]  /*11e0*/  LD.E R122, desc[UR36][R4.64] ;  /* 0x00000024047a7980 */ /* 0x000162000c101900 */
[----:B------:R-:W-:Y:S05]  /*11f0*/  BRA `(.L_x_16) ;  /* 0x0000000000247947 */ /* 0x000fea0003800000 */
.L_x_15:
[----:B------:R-:W-:Y:S02]  /*1200*/  ULDC.64 UR4, c[0x0][0x590] ;  /* 0x0001640000047ab9 */ /* 0x000fe40000000a00 */
[----:B------:R-:W-:-:S04]  /*1210*/  ISETP.NE.U32.AND P0, PT, RZ, UR4, PT ;  /* 0x00000004ff007c0c */ /* 0x000fc8000bf05070 */
[----:B------:R-:W-:-:S13]  /*1220*/  ISETP.NE.AND.EX P0, PT, RZ, UR5, PT, P0 ;  /* 0x00000005ff007c0c */ /* 0x000fda000bf05300 */
[----:B------:R-:W-:Y:S05]  /*1230*/  @!P0 BRA `(.L_x_17) ;  /* 0x00000000000c8947 */ /* 0x000fea0003800000 */
[----:B01----:R-:W0:Y:S02]  /*1240*/  LDC.64 R4, c[0x0][0x590] ;  /* 0x00016400ff047b82 */ /* 0x003e240000000a00 */
[----:B0-----:R1:W5:Y:S01]  /*1250*/  LDG.E R122, desc[UR36][R4.64] ;  /* 0x00000024047a7981 */ /* 0x001362000c1e1900 */
[----:B------:R-:W-:Y:S05]  /*1260*/  BRA `(.L_x_16) ;  /* 0x0000000000087947 */ /* 0x000fea0003800000 */
.L_x_17:
[----:B------:R-:W-:Y:S02]  /*1270*/  ULDC UR4, c[0x0][0x584] ;  /* 0x0001610000047ab9 */ /* 0x000fe40000000800 */
[----:B------:R-:W-:-:S07]  /*1280*/  IMAD.U32 R122, RZ, RZ, UR4 ;  /* 0x00000004ff7a7e24 */ /* 0x000fce000f8e00ff */
.L_x_16:
[----:B------:R-:W-:-:S13]  /*1290*/  LOP3.LUT P0, RZ, R0, 0xff, RZ, 0xc0, !PT ;  /* 0x000000ff00ff7812 */ /* 0x000fda000780c0ff */
[----:B------:R-:W-:Y:S05]  /*12a0*/  @!P0 EXIT ;  /* 0x000000000000894d */ /* 0x000fea0003800000 */
[----:B------:R-:W-:Y:S01]  /*12b0*/  ULDC UR4, c[0x0][0x28c] ;  /* 0x0000a30000047ab9 */ /* 0x000fe20000000800 */
[----:B------:R-:W-:Y:S01]  /*12c0*/  LOP3.LUT R148, R19, 0x1, RZ, 0xfc, !PT ;  /* 0x0000000113947812 */ /* 0x000fe200078efcff */
[----:B------:R-:W-:Y:S01]  /*12d0*/  UIADD3 UR4, UR4, 0xf, URZ ;  /* 0x0000000f04047890 */ /* 0x000fe2000fffe03f */
[----:B------:R-:W-:Y:S01]  /*12e0*/  UMOV UR38, URZ ;  /* 0x0000003f00267c82 */ /* 0x000fe20008000000 */
[----:B------:R-:W-:Y:S02]  /*12f0*/  UMOV UR39, URZ ;  /* 0x0000003f00277c82 */ /* 0x000fe40008000000 */
[----:B------:R-:W-:-:S04]  /*1300*/  USHF.R.S32.HI UR5, URZ, 0x1f, UR4 ;  /* 0x0000001f3f057899 */ /* 0x000fc80008011404 */
[----:B------:R-:W-:-:S04]  /*1310*/  ULEA.HI UR5, UR5, UR4, URZ, 0x4 ;  /* 0x0000000405057291 */ /* 0x000fc8000f8f203f */
[----:B------:R-:W-:-:S12]  /*1320*/  USHF.R.S32.HI UR40, URZ, 0x4, UR5 ;  /* 0x000000043f287899 */ /* 0x000fd80008011405 */
.L_x_215:
[----:B------:R-:W-:Y:S01]  /*1330*/  LOP3.LUT R0, R18, 0x80, RZ, 0xc0, !PT ;  /* 0x0000008012007812 */ /* 0x000fe200078ec0ff */
[----:B--2---:R-:W2:Y:S01]  /*1340*/  S2UR UR6, SR_CgaCtaId ;  /* 0x00000000000679c3 */ /* 0x004ea20000008800 */
[----:B------:R-:W-:Y:S02]  /*1350*/  UMOV UR41, 0x400 ;  /* 0x0000040000297882 */ /* 0x000fe40000000000 */
[----:B------:R-:W-:-:S06]  /*1360*/  SHF.R.U32.HI R0, RZ, 0x7, R0 ;  /* 0x00000007ff007819 */ /* 0x000fcc0000011600 */
[----:B---3--:R-:W3:Y:S01]  /*1370*/  SHFL.IDX PT, R0, R0, RZ, 0x1f ;  /* 0x00001fff00007589 */ /* 0x008ee200000e0000 */
[----:B--2---:R-:W-:Y:S01]  /*1380*/  ULEA UR41, UR6, UR41, 0x18 ;  /* 0x0000002906297291 */ /* 0x004fe2000f8ec03f */
[----:B---3--:R-:W-:-:S13]  /*1390*/  R2UR UR4, R0 ;  /* 0x00000000000472ca */ /* 0x008fda00000e0000 */
[----:B------:R-:W-:-:S04]  /*13a0*/  ULEA.HI UR5, UR4, UR4, URZ, 0x1 ;  /* 0x0000000404057291 */ /* 0x000fc8000f8f083f */
[----:B------:R-:W-:-:S04]  /*13b0*/  ULOP3.LUT UR5, UR5, 0x1ffffe, URZ, 0xc0, !UPT ;  /* 0x001ffffe05057892 */ /* 0x000fc8000f8ec03f */
[----:B------:R-:W-:-:S03]  /*13c0*/  UIADD3 UR5, UR4, -UR5, URZ ;  /* 0x8000000504057290 */ /* 0x000fc6000fffe03f */
[----:B------:R-:W-:Y:S01]  /*13d0*/  ULDC UR4, c[0x0][0x28c] ;  /* 0x0000a30000047ab9 */ /* 0x000fe20000000800 */
[----:B------:R-:W-:Y:S01]  /*13e0*/  ULEA UR5, UR5, UR41, 0xb ;  /* 0x0000002905057291 */ /* 0x000fe2000f8e583f */
[----:B------:R-:W-:-:S03]  /*13f0*/  ISETP.LT.AND P0, PT, RZ, UR4, PT ;  /* 0x00000004ff007c0c */ /* 0x000fc6000bf01270 */
[----:B------:R-:W-:-:S04]  /*1400*/  UIADD3 UR5, UR5, 0x180, URZ ;  /* 0x0000018005057890 */ /* 0x000fc8000fffe03f */
[----:B------:R-:W-:-:S04]  /*1410*/  USHF.R.U32.HI UR5, URZ, 0x4, UR5 ;  /* 0x000000043f057899 */ /* 0x000fc80008011605 */
[----:B------:R-:W-:Y:S02]  /*1420*/  ULOP3.LUT UR42, UR5, 0x3fff, URZ, 0xc0, !UPT ;  /* 0x00003fff052a7892 */ /* 0x000fe4000f8ec03f */
[----:B0---45:R-:W-:Y:S10]  /*1430*/  @P0 BRA `(.L_x_18) ;  /* 0x0000000000400947 */ /* 0x031ff40003800000 */
[----:B------:R-:W-:Y:S01]  /*1440*/  MOV R0, 0x0 ;  /* 0x0000000000007802 */ /* 0x000fe20000000f00 */
[----:B------:R-:W-:Y:S01]  /*1450*/  ULDC.64 UR4, c[0x4][0x68] ;  /* 0x01001a0000047ab9 */ /* 0x000fe20000000a00 */
[----:B------:R-:W-:Y:S01]  /*1460*/  ULDC.64 UR6, c[0x4][0x8] ;  /* 0x0100020000067ab9 */ /* 0x000fe20000000a00 */
[----:B01----:R-:W-:Y:S01]  /*1470*/  IMAD.U32 R4, RZ, RZ, UR4 ;  /* 0x00000004ff047e24 */ /* 0x003fe2000f8e00ff */
[----:B------:R0:W1:Y:S01]  /*1480*/  LDC.64 R14, c[0x4][R0] ;  /* 0x01000000000e7b82 */ /* 0x0000620000000a00 */
[----:B------:R-:W-:Y:S01]  /*1490*/  IMAD.U32 R5, RZ, RZ, UR5 ;  /* 0x00000005ff057e24 */ /* 0x000fe2000f8e00ff */
[----:B------:R-:W-:Y:S01]  /*14a0*/  ULDC.64 UR4, c[0x4][0x70] ;  /* 0x01001c0000047ab9 */ /* 0x000fe20000000a00 */
[----:B------:R-:W-:Y:S02]  /*14b0*/  IMAD.U32 R10, RZ, RZ, UR6 ;  /* 0x00000006ff0a7e24 */ /* 0x000fe4000f8e00ff */
[----:B------:R-:W-:Y:S02]  /*14c0*/  IMAD.U32 R6, RZ, RZ, UR4 ;  /* 0x00000004ff067e24 */ /* 0x000fe4000f8e00ff */
[----:B------:R-:W-:-:S02]  /*14d0*/  IMAD.U32 R7, RZ, RZ, UR5 ;  /* 0x00000005ff077e24 */ /* 0x000fc4000f8e00ff */
[----:B------:R-:W-:Y:S02]  /*14e0*/  IMAD.U32 R11, RZ, RZ, UR7 ;  /* 0x00000007ff0b7e24 */ /* 0x000fe4000f8e00ff */
[----:B------:R-:W-:Y:S02]  /*14f0*/  IMAD.MOV.U32 R8, RZ, RZ, 0x1e1 ;  /* 0x000001e1ff087424 */ /* 0x000fe400078e00ff */
[----:B------:R-:W-:Y:S02]  /*1500*/  IMAD.MOV.U32 R12, RZ, RZ, 0x1 ;  /* 0x00000001ff0c7424 */ /* 0x000fe400078e00ff */
[----:B0-----:R-:W-:-:S07]  /*1510*/  IMAD.MOV.U32 R13, RZ, RZ, RZ ;  /* 0x000000ffff0d7224 */ /* 0x001fce00078e00ff */
[----:B------:R-:W-:-:S07]  /*1520*/  LEPC R20, `(.L_x_18) ;  /* 0x000000001014794e */ /* 0x000fce0000000000 */
[----:B-1---5:R-:W-:Y:S05]  /*1530*/  CALL.ABS.NOINC R14 ;  /* 0x000000000e007343 */ /* 0x022fea0003c00000 */
.L_x_18:
[----:B------:R-:W-:-:S13]  /*1540*/  ISETP.NE.AND P0, PT, R148, 0x3, PT ;  /* 0x000000039400780c */ /* 0x000fda0003f05270 */
[----:B------:R-:W-:Y:S05]  /*1550*/  @!P0 BRA `(.L_x_19) ;  /* 0x0000000000048947 */ /* 0x000fea0003800000 */
[----:B------:R-:W-:Y:S01]  /*1560*/  BPT.TRAP 0x1 ;  /* 0x000000040000795c */ /* 0x000fe20000300000 */
.L_x_19:
[----:B------:R-:W-:Y:S02]  /*1570*/  IMAD.U32 R3, RZ, RZ, UR39 ;  /* 0x00000027ff037e24 */ /* 0x000fe4000f8e00ff */
[----:B------:R-:W-:-:S03]  /*1580*/  IMAD.U32 R0, RZ, RZ, UR38 ;  /* 0x00000026ff007e24 */ /* 0x000fc6000f8e00ff */
[----:B------:R-:W-:Y:S02]  /*1590*/  LEA R3, R3, UR41, 0x3 ;  /* 0x0000002903037c11 */ /* 0x000fe4000f8e18ff */
[----:B------:R-:W-:-:S04]  /*15a0*/  SHF.L.U32 R0, R0, 0x1f, RZ ;  /* 0x0000001f00007819 */ /* 0x000fc800000006ff */
[----:B------:R2:W3:Y:S01]  /*15b0*/  SYNCS.PHASECHK.TRANS64.TRYWAIT P1, [R3+URZ], R0 ;  /* 0x00000000030075a7 */ /* 0x0004e2000802017f */
[----:B------:R-:W-:Y:S05]  /*15c0*/  @!P0 BRA `(.L_x_20) ;  /* 0x0000000000048947 */ /* 0x000fea0003800000 */
[----:B------:R-:W-:Y:S01]  /*15d0*/  BPT.TRAP 0x1 ;  /* 0x000000040000795c */ /* 0x000fe20000300000 */
.L_x_20:
[----:B---3--:R-:W-:Y:S05]  /*15e0*/  @P1 BRA `(.L_x_21) ;  /* 0x0000000000081947 */ /* 0x008fea0003800000 */
[----:B------:R-:W3:Y:S02]  /*15f0*/  SYNCS.PHASECHK.TRANS64.TRYWAIT P1, [R3+URZ], R0 ;  /* 0x00000000030075a7 */ /* 0x000ee4000802017f */
[----:B---3--:R-:W-:Y:S05]  /*1600*/  @!P1 BRA `(.L_x_22) ;  /* 0x0000009400389947 */ /* 0x008fea0003800000 */
.L_x_21:
[----:B------:R-:W-:-:S04]  /*1610*/  UISETP.LT.AND UP0, UPT, UR40, 0x1, UPT ;  /* 0x000000012800788c */ /* 0x000fc8000bf01270 */
[----:B------:R-:W-:-:S06]  /*1620*/  USEL UR4, UR40, 0x1, UP0 ;  /* 0x0000000128047887 */ /* 0x000fcc0008000000 */
[----:B--23--:R-:W-:Y:S01]  /*1630*/  IMAD.U32 R0, RZ, RZ, UR4 ;  /* 0x00000004ff007e24 */ /* 0x00cfe2000f8e00ff */
[----:B------:R-:W-:Y:S05]  /*1640*/  WARPSYNC.ALL ;  /* 0x0000000000007948 */ /* 0x000fea0003800000 */
[----:B------:R-:W-:-:S04]  /*1650*/  IADD3 R0, -R0, UR40, RZ ;  /* 0x0000002800007c10 */ /* 0x000fc8000fffe1ff */
[----:B------:R-:W-:Y:S01]  /*1660*/  ISETP.GE.AND P1, PT, R0, 0x1, PT ;  /* 0x000000010000780c */ /* 0x000fe20003f26270 */
[----:B------:R-:W-:Y:S01]  /*1670*/  UIADD3 UR4, UR41, 0x30180, URZ ;  /* 0x0003018029047890 */ /* 0x000fe2000fffe03f */
[----:B------:R-:W-:Y:S01]  /*1680*/  WARPGROUP.ARRIVE ;  /* 0x00000000000079c5 */ /* 0x000fe20000000000 */
[----:B------:R-:W-:Y:S01]  /*1690*/  UMOV UR9, 0xc0000010 ;  /* 0xc000001000097882 */ /* 0x000fe20000000000 */
[----:B------:R-:W-:Y:S01]  /*16a0*/  UMOV UR11, 0xc0000010 ;  /* 0xc0000010000b7882 */ /* 0x000fe20000000000 */
[----:B------:R-:W-:Y:S01]  /*16b0*/  USHF.R.U32.HI UR4, URZ, 0x4, UR4 ;  /* 0x000000043f047899 */ /* 0x000fe20008011604 */
[----:B------:R-:W-:Y:S01]  /*16c0*/  UMOV UR13, UR9 ;  /* 0x00000009000d7c82 */ /* 0x000fe20008000000 */
[----:B------:R-:W-:Y:S02]  /*16d0*/  UMOV UR15, 0xc0000010 ;  /* 0xc0000010000f7882 */ /* 0x000fe40000000000 */
[----:B------:R-:W-:Y:S02]  /*16e0*/  ULOP3.LUT UR5, UR4, 0x3fff, URZ, 0xc0, !UPT ;  /* 0x00003fff04057892 */ /* 0x000fe4000f8ec03f */
[----:B------:R-:W-:-:S02]  /*16f0*/  ULOP3.LUT UR4, UR42, 0x10000, URZ, 0xfc, !UPT ;  /* 0x000100002a047892 */ /* 0x000fc4000f8efc3f */
[----:B------:R-:W-:Y:S02]  /*1700*/  ULOP3.LUT UR5, UR5, 0x10000, URZ, 0xfc, !UPT ;  /* 0x0001000005057892 */ /* 0x000fe4000f8efc3f */
[----:B------:R-:W-:Y:S02]  /*1710*/  ULEA UR6, UR39, UR4, 0xa ;  /* 0x0000000427067291 */ /* 0x000fe4000f8e503f */
[----:B------:R-:W-:Y:S01]  /*1720*/  UIMAD UR10, UR39, 0x60, UR5 ;  /* 0x00000060270a78a4 */ /* 0x000fe2000f8e0205 */
[----:B------:R-:W-:Y:S01]  /*1730*/  UMOV UR17, UR9 ;  /* 0x0000000900117c82 */ /* 0x000fe20008000000 */
[----:B------:R-:W-:Y:S02]  /*1740*/  UMOV UR19, 0xc0000010 ;  /* 0xc000001000137882 */ /* 0x000fe40000000000 */
[----:B------:R-:W-:Y:S01]  /*1750*/  UIADD3 UR14, UR10, 0x20, URZ ;  /* 0x000000200a0e7890 */ /* 0x000fe2000fffe03f */
[----:B------:R-:W-:Y:S01]  /*1760*/  UMOV UR8, UR6 ;  /* 0x0000000600087c82 */ /* 0x000fe20008000000 */
[----:B------:R-:W-:-:S03]  /*1770*/  UIADD3 UR18, UR10, 0x40, URZ ;  /* 0x000000400a127890 */ /* 0x000fc6000fffe03f */
[----:B------:R-:W-:Y:S01]  /*1780*/  HGMMA.64x16x16.F32 R112, gdesc[UR8], RZ, !UPT, gsb0 ;  /* 0x00200000087079f0 */ /* 0x000fe2000c0008ff */
[----:B------:R-:W-:Y:S01]  /*1790*/  UMOV UR12, UR8 ;  /* 0x00000008000c7c82 */ /* 0x000fe20008000000 */
[----:B------:R-:W-:Y:S01]  /*17a0*/  UMOV UR16, UR8 ;  /* 0x0000000800107c82 */ /* 0x000fe20008000000 */
[----:B------:R-:W-:Y:S01]  /*17b0*/  UIADD3 UR7, UR6, 0x100, URZ ;  /* 0x0000010006077890 */ /* 0x000fe2000fffe03f */
[----:B------:R-:W-:Y:S02]  /*17c0*/  WARPGROUP.DEPBAR.LE gsb0, 0x0 ;  /* 0x00008000000079c5 */ /* 0x000fe40000010000 */
[----:B------:R-:W-:-:S06]  /*17d0*/  WARPGROUP.ARRIVE ;  /* 0x00000000000079c5 */ /* 0x000fcc0000000000 */
[----:B------:R-:W-:Y:S03]  /*17e0*/  HGMMA.64x16x16.F32 R80, gdesc[UR12], RZ, !UPT, gsb0 ;  /* 0x002000000c5079f0 */ /* 0x000fe6000c0008ff */
[----:B------:R-:W-:Y:S02]  /*17f0*/  WARPGROUP.DEPBAR.LE gsb0, 0x0 ;  /* 0x00008000000079c5 */ /* 0x000fe40000010000 */
[----:B------:R-:W-:-:S06]  /*1800*/  WARPGROUP.ARRIVE ;  /* 0x00000000000079c5 */ /* 0x000fcc0000000000 */
[----:B------:R-:W-:Y:S01]  /*1810*/  HGMMA.64x16x16.F32 R48, gdesc[UR16], RZ, !UPT, gsb0 ;  /* 0x00200000103079f0 */ /* 0x000fe2000c0008ff */
[----:B------:R-:W-:Y:S01]  /*1820*/  UMOV UR16, UR7 ;  /* 0x0000000700107c82 */ /* 0x000fe20008000000 */
[----:B------:R-:W-:Y:S01]  /*1830*/  UMOV UR17, 0xc0000010 ;  /* 0xc000001000117882 */ /* 0x000fe20000000000 */
[----:B------:R-:W-:Y:S01]  /*1840*/  UMOV UR12, UR16 ;  /* 0x00000010000c7c82 */ /* 0x000fe20008000000 */
[----:B------:R-:W-:Y:S01]  /*1850*/  UMOV UR13, UR17 ;  /* 0x00000011000d7c82 */ /* 0x000fe20008000000 */
[----:B------:R-:W-:Y:S01]  /*1860*/  UMOV UR8, UR16 ;  /* 0x0000001000087c82 */ /* 0x000fe20008000000 */
[----:B------:R-:W-:Y:S01]  /*1870*/  UMOV UR9, UR17 ;  /* 0x0000001100097c82 */ /* 0x000fe20008000000 */
[----:B------:R-:W-:Y:S02]  /*1880*/  UIADD3 UR7, UR6, 0x200, URZ ;  /* 0x0000020006077890 */ /* 0x000fe4000fffe03f */
[----:B------:R-:W-:Y:S01]  /*1890*/  UIADD3 UR6, UR6, 0x300, URZ ;  /* 0x0000030006067890 */ /* 0x000fe2000fffe03f */
[----:B------:R-:W-:-:S02]  /*18a0*/  WARPGROUP.DEPBAR.LE gsb0, 0x0 ;  /* 0x00008000000079c5 */ /* 0x000fc40000010000 */
[----:B------:R-:W-:-:S06]  /*18b0*/  WARPGROUP.ARRIVE ;  /* 0x00000000000079c5 */ /* 0x000fcc0000000000 */
[----:B------:R-:W-:Y:S03]  /*18c0*/  HGMMA.64x16x16.F32 R40, gdesc[UR16], RZ, !UPT, gsb0 ;  /* 0x00200000102879f0 */ /* 0x000fe6000c0008ff */
        /* <DEDUP_REMOVED lines=12> */
[----:B------:R-:W-:Y:S02]  /*1990*/  WARPGROUP.DEPBAR.LE gsb0, 0x0 ;  /* 0x00008000000079c5 */ /* 0x000fe40000010000 */
        /* <DEDUP_REMOVED lines=22> */
[----:B------:R-:W-:Y:S03]  /*1b00*/  HGMMA.64x16x16.F32 R88, gdesc[UR8], RZ, !UPT, gsb0 ;  /* 0x00200000085879f0 */ /* 0x000fe6000c0008ff */
[----:B------:R-:W-:Y:S02]  /*1b10*/  WARPGROUP.DEPBAR.LE gsb0, 0x0 ;  /* 0x00008000000079c5 */ /* 0x000fe40000010000 */
[----:B------:R-:W-:Y:S05]  /*1b20*/  @!P1 BRA `(.L_x_23) ;  /* 0x0000000400b49947 */ /* 0x000fea0003800000 */
[----:B------:R-:W-:Y:S01]  /*1b30*/  UIADD3 UR6, UR39, 0x1, URZ ;  /* 0x0000000127067890 */ /* 0x000fe2000fffe03f */
[----:B------:R-:W-:Y:S02]  /*1b40*/  IMAD.MOV.U32 R3, RZ, RZ, R0 ;  /* 0x000000ffff037224 */ /* 0x000fe400078e0000 */
[----:B01----:R-:W-:Y:S01]  /*1b50*/  IMAD.U32 R4, RZ, RZ, UR39 ;  /* 0x00000027ff047e24 */ /* 0x003fe2000f8e00ff */
[----:B------:R-:W-:-:S04]  /*1b60*/  UISETP.NE.AND UP0, UPT, UR6, 0xc, UPT ;  /* 0x0000000c0600788c */ /* 0x000fc8000bf05270 */
[----:B------:R-:W-:Y:S02]  /*1b70*/  USEL UR7, URZ, 0x1, UP0 ;  /* 0x000000013f077887 */ /* 0x000fe40008000000 */
[----:B------:R-:W-:Y:S02]  /*1b80*/  USEL UR6, UR6, URZ, UP0 ;  /* 0x0000003f06067287 */ /* 0x000fe40008000000 */
[----:B------:R-:W-:-:S06]  /*1b90*/  ULOP3.LUT UR7, UR38, UR7, URZ, 0x3c, !UPT ;  /* 0x0000000726077292 */ /* 0x000fcc000f8e3c3f */
[----:B------:R-:W-:-:S07]  /*1ba0*/  IMAD.U32 R7, RZ, RZ, UR7 ;  /* 0x00000007ff077e24 */ /* 0x000fce000f8e00ff */
.L_x_30:
[----:B------:R-:W-:Y:S05]  /*1bb0*/  @!P0 BRA `(.L_x_24) ;  /* 0x0000000000048947 */ /* 0x000fea0003800000 */
[----:B------:R-:W-:Y:S01]  /*1bc0*/  BPT.TRAP 0x1 ;  /* 0x000000040000795c */ /* 0x000fe20000300000 */
.L_x_24:
[----:B------:R-:W-:Y:S01]  /*1bd0*/  ULEA UR7, UR6, UR41, 0x3 ;  /* 0x0000002906077291 */ /* 0x000fe2000f8e183f */
[----:B------:R-:W-:-:S08]  /*1be0*/  SHF.L.U32 R5, R7, 0x1f, RZ ;  /* 0x0000001f07057819 */ /* 0x000fd000000006ff */
[----:B------:R0:W1:Y:S01]  /*1bf0*/  SYNCS.PHASECHK.TRANS64.TRYWAIT P1, [UR7], R5 ;  /* 0x00000005ff0075a7 */ /* 0x0000620008020147 */
[----:B------:R-:W-:Y:S05]  /*1c00*/  @!P0 BRA `(.L_x_25) ;  /* 0x0000000000048947 */ /* 0x000fea0003800000 */
[----:B------:R-:W-:Y:S01]  /*1c10*/  BPT.TRAP 0x1 ;  /* 0x000000040000795c */ /* 0x000fe20000300000 */
.L_x_25:
[----:B-1----:R-:W-:Y:S05]  /*1c20*/  @P1 BRA `(.L_x_26) ;  /* 0x0000000000081947 */ /* 0x002fea0003800000 */
[----:B------:R-:W1:Y:S02]  /*1c30*/  SYNCS.PHASECHK.TRANS64.TRYWAIT P1, [UR7], R5 ;  /* 0x00000005ff0075a7 */ /* 0x000e640008020147 */
[----:B-1----:R-:W-:Y:S05]  /*1c40*/  @!P1 BRA `(.L_x_27) ;  /* 0x0000008c00bc9947 */ /* 0x002fea0003800000 */
.L_x_26:
[----:B------:R-:W-:Y:S01]  /*1c50*/  ULEA UR7, UR6, UR4, 0xa ;  /* 0x0000000406077291 */ /* 0x000fe2000f8e503f */
[----:B------:R-:W-:Y:S01]  /*1c60*/  WARPGROUP.ARRIVE ;  /* 0x00000000000079c5 */ /* 0x000fe20000000000 */
[----:B------:R-:W-:Y:S01]  /*1c70*/  UIMAD UR14, UR6, 0x60, UR5 ;  /* 0x00000060060e78a4 */ /* 0x000fe2000f8e0205 */
[----:B------:R-:W-:Y:S01]  /*1c80*/  UMOV UR13, 0xc0000010 ;  /* 0xc0000010000d7882 */ /* 0x000fe20000000000 */
[----:B------:R-:W-:Y:S02]  /*1c90*/  UMOV UR15, 0xc0000010 ;  /* 0xc0000010000f7882 */ /* 0x000fe40000000000 */
[----:B------:R-:W-:Y:S01]  /*1ca0*/  UIADD3 UR10, UR14, 0x20, URZ ;  /* 0x000000200e0a7890 */ /* 0x000fe2000fffe03f */
[----:B------:R-:W-:Y:S01]  /*1cb0*/  UMOV UR12, UR7 ;  /* 0x00000007000c7c82 */ /* 0x000fe20008000000 */
[----:B------:R-:W-:Y:S01]  /*1cc0*/  UMOV UR9, UR13 ;  /* 0x0000000d00097c82 */ /* 0x000fe20008000000 */
[----:B------:R-:W-:Y:S02]  /*1cd0*/  UMOV UR8, UR12 ;  /* 0x0000000c00087c82 */ /* 0x000fe40008000000 */
[----:B------:R-:W-:Y:S01]  /*1ce0*/  HGMMA.64x16x16.F32 R112, gdesc[UR12], R112, gsb0 ;  /* 0x002000000c7079f0 */ /* 0x000fe20008000870 */
[----:B------:R-:W-:Y:S01]  /*1cf0*/  UMOV UR11, 0xc0000010 ;  /* 0xc0000010000b7882 */ /* 0x000fe20000000000 */
[----:B------:R-:W-:Y:S01]  /*1d00*/  UIADD3 UR18, UR14, 0x40, URZ ;  /* 0x000000400e127890 */ /* 0x000fe2000fffe03f */
[----:B------:R-:W-:Y:S01]  /*1d10*/  UMOV UR16, UR12 ;  /* 0x0000000c00107c82 */ /* 0x000fe20008000000 */
[----:B------:R-:W-:Y:S01]  /*1d20*/  UMOV UR17, UR13 ;  /* 0x0000000d00117c82 */ /* 0x000fe20008000000 */
[----:B------:R-:W-:Y:S01]  /*1d30*/  UMOV UR19, 0xc0000010 ;  /* 0xc000001000137882 */ /* 0x000fe20000000000 */
[----:B------:R-:W-:Y:S01]  /*1d40*/  UIADD3 UR20, UR7, 0x100, URZ ;  /* 0x0000010007147890 */ /* 0x000fe2000fffe03f */
[----:B------:R-:W-:-:S02]  /*1d50*/  WARPGROUP.DEPBAR.LE gsb0, 0x0 ;  /* 0x00008000000079c5 */ /* 0x000fc40000010000 */
[----:B------:R-:W-:-:S06]  /*1d60*/  WARPGROUP.ARRIVE ;  /* 0x00000000000079c5 */ /* 0x000fcc0000000000 */
[----:B------:R-:W-:Y:S03]  /*1d70*/  HGMMA.64x16x16.F32 R80, gdesc[UR8], R80, gsb0 ;  /* 0x00200000085079f0 */ /* 0x000fe60008000850 */
[----:B------:R-:W-:Y:S02]  /*1d80*/  WARPGROUP.DEPBAR.LE gsb0, 0x0 ;  /* 0x00008000000079c5 */ /* 0x000fe40000010000 */
[----:B------:R-:W-:-:S06]  /*1d90*/  WARPGROUP.ARRIVE ;  /* 0x00000000000079c5 */ /* 0x000fcc0000000000 */
[----:B------:R-:W-:Y:S01]  /*1da0*/  HGMMA.64x16x16.F32 R48, gdesc[UR16], R48, gsb0 ;  /* 0x00200000103079f0 */ /* 0x000fe20008000830 */
        /* <DEDUP_REMOVED lines=10> */
[----:B------:R-:W-:Y:S03]  /*1e50*/  HGMMA.64x16x16.F32 R40, gdesc[UR16], R40, gsb0 ;  /* 0x00200000102879f0 */ /* 0x000fe60008000828 */
[----:B------:R-:W-:Y:S02]  /*1e60*/  WARPGROUP.DEPBAR.LE gsb0, 0x0 ;  /* 0x00008000000079c5 */ /* 0x000fe40000010000 */
        /* <DEDUP_REMOVED lines=34> */
[----:B------:R-:W-:Y:S03]  /*2090*/  HGMMA.64x16x16.F32 R88, gdesc[UR12], R88, gsb0 ;  /* 0x002000000c5879f0 */ /* 0x000fe60008000858 */
[----:B------:R-:W-:Y:S02]  /*20a0*/  WARPGROUP.DEPBAR.LE gsb0, 0x0 ;  /* 0x00008000000079c5 */ /* 0x000fe40000010000 */
[----:B------:R-:W-:Y:S05]  /*20b0*/  @!P0 BRA `(.L_x_28) ;  /* 0x0000000000048947 */ /* 0x000fea0003800000 */
[----:B------:R-:W-:Y:S01]  /*20c0*/  BPT.TRAP 0x1 ;  /* 0x000000040000795c */ /* 0x000fe20000300000 */
.L_x_28:
[----:B------:R-:W-:-:S13]  /*20d0*/  ISETP.NE.AND P1, PT, R22, RZ, PT ;  /* 0x000000ff1600720c */ /* 0x000fda0003f25270 */
[----:B01----:R-:W-:-:S05]  /*20e0*/  @P1 LEA R5, R4, UR41, 0x3 ;  /* 0x0000002904051c11 */ /* 0x003fca000f8e18ff */
[----:B------:R-:W-:-:S05]  /*20f0*/  @P1 VIADD R5, R5, 0x60 ;  /* 0x0000006005051836 */ /* 0x000fca0000000000 */
[----:B------:R-:W-:-:S04]  /*2100*/  @P1 PRMT R5, R120, 0x654, R5 ;  /* 0x0000065478051816 */ /* 0x000fc80000000005 */
[----:B------:R0:W-:Y:S01]  /*2110*/  @P1 SYNCS.ARRIVE.TRANS64.RED.A1T0 RZ, [R5+URZ], RZ ;  /* 0x000000ff05ff19a7 */ /* 0x0001e2000810043f */
[----:B------:R-:W-:-:S13]  /*2120*/  ISETP.GT.U32.AND P1, PT, R19, 0x1, PT ;  /* 0x000000011300780c */ /* 0x000fda0003f24070 */
[----:B0-----:R-:W-:Y:S05]  /*2130*/  @P1 BRA `(.L_x_29) ;  /* 0x0000000000041947 */ /* 0x001fea0003800000 */
[----:B------:R-:W-:Y:S01]  /*2140*/  BPT.TRAP 0x1 ;  /* 0x000000040000795c */ /* 0x000fe20000300000 */
.L_x_29:
[----:B------:R-:W-:Y:S01]  /*2150*/  UIADD3 UR6, UR6, 0x1, URZ ;  /* 0x0000000106067890 */ /* 0x000fe2000fffe03f */
[C---:B------:R-:W-:Y:S01]  /*2160*/  ISETP.GT.AND P2, PT, R3.reuse, 0x1, PT ;  /* 0x000000010300780c */ /* 0x040fe20003f44270 */
[----:B------:R-:W-:Y:S02]  /*2170*/  VIADD R4, R4, 0x1 ;  /* 0x0000000104047836 */ /* 0x000fe40000000000 */
[----:B------:R-:W-:Y:S01]  /*2180*/  UISETP.NE.AND UP0, UPT, UR6, 0xc, UPT ;  /* 0x0000000c0600788c */ /* 0x000fe2000bf05270 */
[----:B------:R-:W-:Y:S02]  /*2190*/  VIADD R3, R3, 0xffffffff ;  /* 0xffffffff03037836 */ /* 0x000fe40000000000 */
[C---:B------:R-:W-:Y:S01]  /*21a0*/  ISETP.NE.AND P1, PT, R4.reuse, 0xc, PT ;  /* 0x0000000c0400780c */ /* 0x040fe20003f25270 */
[----:B------:R-:W-:Y:S02]  /*21b0*/  USEL UR7, URZ, 0x1, UP0 ;  /* 0x000000013f077887 */ /* 0x000fe40008000000 */
[----:B------:R-:W-:Y:S01]  /*21c0*/  USEL UR6, UR6, URZ, UP0 ;  /* 0x0000003f06067287 */ /* 0x000fe20008000000 */
[----:B------:R-:W-:-:S03]  /*21d0*/  SEL R4, R4, RZ, P1 ;  /* 0x000000ff04047207 */ /* 0x000fc60000800000 */
[----:B------:R-:W-:Y:S01]  /*21e0*/  LOP3.LUT R7, R7, UR7, RZ, 0x3c, !PT ;  /* 0x0000000707077c12 */ /* 0x000fe2000f8e3cff */
[----:B------:R-:W-:Y:S07]  /*21f0*/  @P2 BRA `(.L_x_30) ;  /* 0xfffffff8006c2947 */ /* 0x000fee000383ffff */
.L_x_23:
[----:B------:R-:W2:Y:S02]  /*2200*/  LDC R3, c[0x0][0x28c] ;  /* 0x0000a300ff037b82 */ /* 0x000ea40000000800 */
[----:B--2---:R-:W-:-:S13]  /*2210*/  ISETP.GE.AND P1, PT, R3, 0x1, PT ;  /* 0x000000010300780c */ /* 0x004fda0003f26270 */
[----:B------:R-:W-:Y:S05]  /*2220*/  @!P1 BRA `(.L_x_31) ;  /* 0x0000000000389947 */ /* 0x000fea0003800000 */
[----:B------:R-:W-:Y:S05]  /*2230*/  @!P0 BRA `(.L_x_32) ;  /* 0x0000000000048947 */ /* 0x000fea0003800000 */
[----:B------:R-:W-:Y:S01]  /*2240*/  BPT.TRAP 0x1 ;  /* 0x000000040000795c */ /* 0x000fe20000300000 */
.L_x_32:
[----:B------:R-:W-:-:S13]  /*2250*/  ISETP.NE.AND P0, PT, R22, RZ, PT ;  /* 0x000000ff1600720c */ /* 0x000fda0003f05270 */
[----:B------:R-:W-:-:S04]  /*2260*/  @P0 VIADD R0, R0, UR39 ;  /* 0x0000002700000c36 */ /* 0x000fc80008000000 */
[----:B01----:R-:W-:-:S05]  /*2270*/  @P0 IMAD.WIDE.U32 R4, R0, -0x55555555, RZ ;  /* 0xaaaaaaab00040825 */ /* 0x003fca00078e00ff */
[----:B------:R-:W-:-:S05]  /*2280*/  @P0 SHF.R.U32.HI R5, RZ, 0x3, R5 ;  /* 0x00000003ff050819 */ /* 0x000fca0000011605 */
[----:B------:R-:W-:-:S05]  /*2290*/  @P0 IMAD R0, R5, -0xc, R0 ;  /* 0xfffffff405000824 */ /* 0x000fca00078e0200 */
[----:B------:R-:W-:-:S05]  /*22a0*/  @P0 LEA R0, R0, UR41, 0x3 ;  /* 0x0000002900000c11 */ /* 0x000fca000f8e18ff */
[----:B------:R-:W-:-:S05]  /*22b0*/  @P0 VIADD R3, R0, 0x60 ;  /* 0x0000006000030836 */ /* 0x000fca0000000000 */
[----:B------:R-:W-:-:S04]  /*22c0*/  @P0 PRMT R3, R120, 0x654, R3 ;  /* 0x0000065478030816 */ /* 0x000fc80000000003 */
[----:B------:R2:W-:Y:S01]  /*22d0*/  @P0 SYNCS.ARRIVE.TRANS64.RED.A1T0 RZ, [R3+URZ], RZ ;  /* 0x000000ff03ff09a7 */ /* 0x0005e2000810043f */
[----:B------:R-:W-:-:S13]  /*22e0*/  ISETP.GT.U32.AND P0, PT, R19, 0x1, PT ;  /* 0x000000011300780c */ /* 0x000fda0003f04070 */
[----:B--2---:R-:W-:Y:S05]  /*22f0*/  @P0 BRA `(.L_x_31) ;  /* 0x0000000000040947 */ /* 0x004fea0003800000 */
[----:B------:R-:W-:Y:S01]  /*2300*/  BPT.TRAP 0x1 ;  /* 0x000000040000795c */ /* 0x000fe20000300000 */
.L_x_31:
[----:B------:R-:W2:Y:S01]  /*2310*/  LDC R9, c[0x0][0x288] ;  /* 0x0000a200ff097b82 */ /* 0x000ea20000000800 */
[--C-:B------:R-:W-:Y:S01]  /*2320*/  SHF.R.U32.HI R0, RZ, 0x2, R18.reuse ;  /* 0x00000002ff007819 */ /* 0x100fe20000011612 */
[----:B------:R-:W-:Y:S01]  /*2330*/  IMAD R13, R124, 0x30, RZ ;  /* 0x000000307c0d7824 */ /* 0x000fe200078e02ff */
[----:B01----:R-:W-:Y:S01]  /*2340*/  SHF.R.U32.HI R5, RZ, 0x7, R18 ;  /* 0x00000007ff057819 */ /* 0x003fe20000011612 */
[----:B------:R-:W-:Y:S01]  /*2350*/  UIADD3 UR39, UR40, UR39, URZ ;  /* 0x0000002728277290 */ /* 0x000fe2000fffe03f */
[C---:B------:R-:W-:Y:S01]  /*2360*/  LOP3.LUT R4, R18.reuse, 0x60, RZ, 0xc0, !PT ;  /* 0x0000006012047812 */ /* 0x040fe200078ec0ff */
[----:B------:R-:W-:Y:S01]  /*2370*/  IMAD.SHL.U32 R10, R18, 0x2, RZ ;  /* 0x00000002120a7824 */ /* 0x000fe200078e00ff */
[----:B------:R-:W-:Y:S01]  /*2380*/  LOP3.LUT R3, R0, 0x7, RZ, 0xc0, !PT ;  /* 0x0000000700037812 */ /* 0x000fe200078ec0ff */
[----:B------:R-:W-:Y:S01]  /*2390*/  UISETP.GT.U32.AND UP0, UPT, UR39, 0xb, UPT ;  /* 0x0000000b2700788c */ /* 0x000fe2000bf04070 */
[----:B------:R-:W-:Y:S01]  /*23a0*/  LOP3.LUT R0, R5, 0x1, RZ, 0xc0, !PT ;  /* 0x0000000105007812 */ /* 0x000fe200078ec0ff */
[----:B------:R-:W-:Y:S01]  /*23b0*/  ULDC UR7, c[0x0][0x284] ;  /* 0x0000a10000077ab9 */ /* 0x000fe20000000800 */
[----:B------:R-:W-:Y:S01]  /*23c0*/  SHF.R.U32.HI R6, RZ, 0x1, R4 ;  /* 0x00000001ff067819 */ /* 0x000fe20000011604 */
[----:B------:R-:W-:Y:S01]  /*23d0*/  UISETP.LT.U32.AND UP0, UPT, UR40, 0xc, UP0 ;  /* 0x0000000c2800788c */ /* 0x000fe20008701070 */
[----:B------:R-:W-:Y:S01]  /*23e0*/  LOP3.LUT R4, R18, 0x3, RZ, 0xc0, !PT ;  /* 0x0000000312047812 */ /* 0x000fe200078ec0ff */
[----:B------:R-:W-:Y:S01]  /*23f0*/  IMAD.SHL.U32 R8, R0, 0x40, RZ ;  /* 0x0000004000087824 */ /* 0x000fe200078e00ff */
[----:B------:R-:W-:Y:S01]  /*2400*/  IADD3 R5, RZ, -R6, -R3 ;  /* 0x80000006ff057210 */ /* 0x000fe20007ffe803 */
[----:B------:R-:W-:Y:S01]  /*2410*/  UISETP.GE.U32.AND UP1, UPT, UR40, 0xc, UPT ;  /* 0x0000000c2800788c */ /* 0x000fe2000bf26070 */
[----:B------:R-:W-:Y:S01]  /*2420*/  SHF.R.S32.HI R127, RZ, 0x1f, R23 ;  /* 0x0000001fff7f7819 */ /* 0x000fe20000011417 */
[----:B------:R-:W-:Y:S01]  /*2430*/  ULDC.64 UR8, c[0x0][0x5d0] ;  /* 0x0001740000087ab9 */ /* 0x000fe20000000a00 */
[----:B------:R-:W-:Y:S01]  /*2440*/  LOP3.LUT R7, R8, 0x40, R3, 0xe2, !PT ;  /* 0x0000004008077812 */ /* 0x000fe200078ee203 */
[----:B------:R-:W-:Y:S01]  /*2450*/  IMAD R3, R0, -0x40, R5 ;  /* 0xffffffc000037824 */ /* 0x000fe200078e0205 */
[----:B------:R-:W-:Y:S01]  /*2460*/  LOP3.LUT R10, R13, 0x6, R10, 0xf8, !PT ;  /* 0x000000060d0a7812 */ /* 0x000fe200078ef80a */
[----:B------:R-:W-:Y:S01]  /*2470*/  IMAD.SHL.U32 R0, R123, 0x200, RZ ;  /* 0x000002007b007824 */ /* 0x000fe200078e00ff */
[----:B------:R-:W-:Y:S01]  /*2480*/  UIMAD.WIDE.U32 UR4, UR39, -0x55555555, URZ ;  /* 0xaaaaaaab270478a5 */ /* 0x000fe2000f8e003f */
[----:B--2---:R-:W-:Y:S01]  /*2490*/  ISETP.GE.AND P0, PT, R13, R9, PT ;  /* 0x000000090d00720c */ /* 0x004fe20003f06270 */
[----:B------:R-:W-:Y:S01]  /*24a0*/  USEL UR6, URZ, 0x1, !UP0 ;  /* 0x000000013f067887 */ /* 0x000fe2000c000000 */
[----:B------:R-:W-:Y:S01]  /*24b0*/  IMAD R8, R4, -0x2, R9 ;  /* 0xfffffffe04087824 */ /* 0x000fe200078e0209 */
[----:B------:R-:W-:Y:S01]  /*24c0*/  SHF.R.S32.HI R11, RZ, 0x1f, R10 ;  /* 0x0000001fff0b7819 */ /* 0x000fe2000001140a */
[----:B------:R-:W-:Y:S01]  /*24d0*/  IMAD R4, R127, UR8, RZ ;  /* 0x000000087f047c24 */ /* 0x000fe2000f8e02ff */
[C---:B------:R-:W-:Y:S01]  /*24e0*/  ISETP.GE.OR P0, PT, R0.reuse, UR7, P0 ;  /* 0x0000000700007c0c */ /* 0x040fe20008706670 */
[----:B------:R-:W-:Y:S01]  /*24f0*/  IMAD.WIDE R14, R123, 0x200, RZ ;  /* 0x000002007b0e7825 */ /* 0x000fe200078e02ff */
[----:B------:R-:W-:Y:S01]  /*2500*/  USHF.R.U32.HI UR4, URZ, 0x3, UR5 ;  /* 0x000000033f047899 */ /* 0x000fe20008011605 */
[----:B------:R-:W-:Y:S01]  /*2510*/  IADD3 R3, -R0, UR7, R3 ;  /* 0x0000000700037c10 */ /* 0x000fe2000fffe103 */
[----:B------:R-:W-:Y:S01]  /*2520*/  ULOP3.LUT UR38, UR38, UR6, URZ, 0x3c, !UPT ;  /* 0x0000000626267292 */ /* 0x000fe2000f8e3c3f */
[C---:B------:R-:W-:Y:S01]  /*2530*/  IMAD R9, R23.reuse, UR9, R4 ;  /* 0x0000000917097c24 */ /* 0x040fe2000f8e0204 */
[----:B------:R-:W-:Y:S01]  /*2540*/  UIMAD UR39, UR4, -0xc, UR39 ;  /* 0xfffffff4042778a4 */ /* 0x000fe2000f8e0227 */
[----:B------:R-:W-:Y:S01]  /*2550*/  IMAD.WIDE.U32 R4, R23, UR8, R10 ;  /* 0x0000000817047c25 */ /* 0x000fe2000f8e000a */
[----:B------:R-:W-:Y:S01]  /*2560*/  @UP1 ULOP3.LUT UR38, UR38, 0x1, UR4, 0x78, !UPT ;  /* 0x0000000126261892 */ /* 0x000fe2000f8e7804 */
[----:B------:R-:W-:-:S02]  /*2570*/  LOP3.LUT R7, R14, R7, R6, 0xfe, !PT ;  /* 0x000000070e077212 */ /* 0x000fc400078efe06 */
[----:B------:R-:W-:Y:S02]  /*2580*/  IMAD.IADD R6, R8, 0x1, -R13 ;  /* 0x0000000108067824 */ /* 0x000fe400078e0a0d */
[----:B------:R-:W-:Y:S02]  /*2590*/  IMAD.IADD R9, R5, 0x1, R9 ;  /* 0x0000000105097824 */ /* 0x000fe400078e0209 */
[----:B------:R-:W-:Y:S02]  /*25a0*/  IMAD.MOV.U32 R0, RZ, RZ, -0x1 ;  /* 0xffffffffff007424 */ /* 0x000fe400078e00ff */
[----:B------:R-:W-:Y:S01]  /*25b0*/  IMAD.MOV.U32 R8, RZ, RZ, R4 ;  /* 0x000000ffff087224 */ /* 0x000fe200078e0004 */
[----:B------:R-:W-:Y:S06]  /*25c0*/  @P0 BRA `(.L_x_33) ;  /* 0x0000006400180947 */ /* 0x000fec0003800000 */
[----:B------:R-:W0:Y:S01]  /*25d0*/  LDC.64 R4, c[0x0][0x5c8] ;  /* 0x00017200ff047b82 */ /* 0x000e220000000a00 */
[----:B-----5:R-:W-:Y:S01]  /*25e0*/  FSETP.NEU.AND P2, PT, R122, RZ, PT ;  /* 0x000000ff7a00720b */ /* 0x020fe20003f4d000 */
[----:B------:R-:W-:Y:S01]  /*25f0*/  BSSY B0, `(.L_x_33) ;  /* 0x0000643000007945 */ /* 0x000fe20003800000 */
[----:B------:R-:W-:-:S04]  /*2600*/  ISETP.GT.AND P0, PT, R6, RZ, PT ;  /* 0x000000ff0600720c */ /* 0x000fc80003f04270 */
[----:B------:R-:W-:Y:S01]  /*2610*/  ISETP.GT.AND P1, PT, R3, RZ, P0 ;  /* 0x000000ff0300720c */ /* 0x000fe20000724270 */
[-C--:B0-----:R-:W-:Y:S02]  /*2620*/  IMAD R12, R15, R4.reuse, RZ ;  /* 0x000000040f0c7224 */ /* 0x081fe400078e02ff */
[----:B------:R-:W-:-:S04]  /*2630*/  IMAD.WIDE.U32 R132, R7, R4, R8 ;  /* 0x0000000407847225 */ /* 0x000fc800078e0008 */
[----:B------:R-:W-:-:S04]  /*2640*/  IMAD R9, R7, R5, R12 ;  /* 0x0000000507097224 */ /* 0x000fc800078e020c */
[----:B------:R-:W-:Y:S01]  /*2650*/  IMAD.IADD R135, R133, 0x1, R9 ;  /* 0x0000000185877824 */ /* 0x000fe200078e0209 */
[----:B------:R-:W-:Y:S06]  /*2660*/  @!P2 BRA `(.L_x_34) ;  /* 0x0000004400dca947 */ /* 0x000fec0003800000 */
[----:B------:R-:W0:Y:S01]  /*2670*/  LDC.64 R20, c[0x0][0x5b8] ;  /* 0x00016e00ff147b82 */ /* 0x000e220000000a00 */
[----:B------:R-:W-:-:S07]  /*2680*/  ULDC.64 UR4, c[0x0][0x5c0] ;  /* 0x0001700000047ab9 */ /* 0x000fce0000000a00 */
[----:B------:R-:W1:Y:S08]  /*2690*/  LDC.64 R124, c[0x0][0x5b0] ;  /* 0x00016c00ff7c7b82 */ /* 0x000e700000000a00 */
[----:B------:R-:W2:Y:S01]  /*26a0*/  LDC.64 R12, c[0x0][0x5a8] ;  /* 0x00016a00ff0c7b82 */ /* 0x000ea20000000a00 */
[-C--:B0-----:R-:W-:Y:S02]  /*26b0*/  IMAD R8, R127, R20.reuse, RZ ;  /* 0x000000147f087224 */ /* 0x081fe400078e02ff */
[----:B------:R-:W-:-:S04]  /*26c0*/  IMAD.WIDE.U32 R126, R23, R20, R10 ;  /* 0x00000014177e7225 */ /* 0x000fc800078e000a */
[----:B------:R-:W-:Y:S02]  /*26d0*/  IMAD R21, R23, R21, R8 ;  /* 0x0000001517157224 */ /* 0x000fe400078e0208 */
[-C--:B-1----:R-:W-:Y:S02]  /*26e0*/  IMAD R14, R15, R124.reuse, RZ ;  /* 0x0000007c0f0e7224 */ /* 0x082fe400078e02ff */
[----:B------:R-:W-:Y:S02]  /*26f0*/  IMAD.IADD R129, R127, 0x1, R21 ;  /* 0x000000017f817824 */ /* 0x000fe400078e0215 */
[----:B------:R-:W-:Y:S02]  /*2700*/  IMAD.MOV.U32 R128, RZ, RZ, R126 ;  /* 0x000000ffff807224 */ /* 0x000fe400078e007e */
[C---:B------:R-:W-:Y:S02]  /*2710*/  IMAD R123, R7.reuse, R125, R14 ;  /* 0x0000007d077b7224 */ /* 0x040fe400078e020e */
[----:B------:R-:W-:-:S04]  /*2720*/  IMAD.WIDE.U32 R8, R7, R124, R128 ;  /* 0x0000007c07087225 */ /* 0x000fc800078e0080 */
[----:B------:R-:W-:Y:S01]  /*2730*/  IMAD.IADD R9, R9, 0x1, R123 ;  /* 0x0000000109097824 */ /* 0x000fe200078e027b */
[----:B--2---:R-:W-:-:S04]  /*2740*/  LEA R14, P2, R8, R12, 0x1 ;  /* 0x0000000c080e7211 */ /* 0x004fc800078408ff */
[----:B------:R-:W-:-:S05]  /*2750*/  LEA.HI.X R15, R8, R13, R9, 0x1, P2 ;  /* 0x0000000d080f7211 */ /* 0x000fca00010f0c09 */
[----:B------:R0:W2:Y:S01]  /*2760*/  @P1 LDG.E.LTC128B.U16 R133, desc[UR36][R14.64] ;  /* 0x000000240e851981 */ /* 0x0000a2000c1e1520 */
[----:B------:R-:W-:Y:S01]  /*2770*/  LEA R8, P2, R132, UR4, 0x1 ;  /* 0x0000000484087c11 */ /* 0x000fe2000f8408ff */
[----:B------:R-:W-:Y:S01]  /*2780*/  IMAD.WIDE.U32 R130, R7, R124, R10 ;  /* 0x0000007c07827225 */ /* 0x000fe200078e000a */
[----:B------:R-:W-:Y:S01]  /*2790*/  ISETP.GT.AND P3, PT, R6, 0x1, PT ;  /* 0x000000010600780c */ /* 0x000fe20003f64270 */
[----:B------:R-:W-:Y:S02]  /*27a0*/  BSSY B1, `(.L_x_35) ;  /* 0x0000011000017945 */ /* 0x000fe40003800000 */
[----:B------:R-:W-:Y:S02]  /*27b0*/  IMAD.IADD R131, R123, 0x1, R131 ;  /* 0x000000017b837824 */ /* 0x000fe400078e0283 */
[----:B------:R-:W-:-:S04]  /*27c0*/  IMAD.WIDE.U32 R130, R23, R20, R130 ;  /* 0x0000001417827225 */ /* 0x000fc800078e0082 */
[----:B0-----:R-:W-:Y:S01]  /*27d0*/  IMAD.IADD R15, R21, 0x1, R131 ;  /* 0x00000001150f7824 */ /* 0x001fe200078e0283 */
[----:B------:R-:W-:Y:S02]  /*27e0*/  LEA R14, P4, R130, R12, 0x1 ;  /* 0x0000000c820e7211 */ /* 0x000fe400078808ff */
[----:B------:R-:W-:Y:S02]  /*27f0*/  SHF.L.U64.HI R131, R124, 0x3, R125 ;  /* 0x000000037c837819 */ /* 0x000fe4000001027d */
[----:B------:R-:W-:Y:S01]  /*2800*/  LEA.HI.X R15, R130, R13, R15, 0x1, P4 ;  /* 0x0000000d820f7211 */ /* 0x000fe200020f0c0f */
[----:B------:R-:W-:Y:S02]  /*2810*/  IMAD.SHL.U32 R130, R124, 0x8, RZ ;  /* 0x000000087c827824 */ /* 0x000fe400078e00ff */
[----:B--2---:R-:W-:-:S05]  /*2820*/  HADD2.F32 R9, -RZ, R133.H0_H0 ;  /* 0x20000085ff097230 */ /* 0x004fca0000004100 */
[----:B------:R-:W-:-:S04]  /*2830*/  FMUL R9, R9, R122 ;  /* 0x0000007a09097220 */ /* 0x000fc80000400000 */
[----:B------:R-:W-:Y:S01]  /*2840*/  FFMA R112, R112, R121, R9 ;  /* 0x0000007970707223 */ /* 0x000fe20000000009 */
[----:B------:R-:W-:Y:S02]  /*2850*/  LEA.HI.X R9, R132, UR5, R135, 0x1, P2 ;  /* 0x0000000584097c11 */ /* 0x000fe400090f0c87 */
[----:B------:R-:W-:Y:S02]  /*2860*/  ISETP.GT.AND P2, PT, R3, RZ, P3 ;  /* 0x000000ff0300720c */ /* 0x000fe40001f44270 */
[----:B------:R-:W-:-:S05]  /*2870*/  F2FP.F16.F32.PACK_AB R112, RZ, R112 ;  /* 0x00000070ff70723e */ /* 0x000fca00000000ff */
[----:B------:R0:W-:Y:S06]  /*2880*/  @P1 STG.E.U16 desc[UR36][R8.64], R112 ;  /* 0x0000007008001986 */ /* 0x0001ec000c101524 */
[----:B------:R-:W-:Y:S05]  /*2890*/  @!P2 BRA `(.L_x_36) ;  /* 0x000000000004a947 */ /* 0x000fea0003800000 */
[----:B------:R1:W5:Y:S02]  /*28a0*/  LDG.E.LTC128B.U16 R133, desc[UR36][R14.64+0x2] ;  /* 0x000002240e857981 */ /* 0x000364000c1e1520 */
.L_x_36:
[----:B------:R-:W-:Y:S05]  /*28b0*/  BSYNC B1 ;  /* 0x0000000000017941 */ /* 0x000fea0003800000 */
.L_x_35:
[----:B-----5:R-:W-:Y:S01]  /*28c0*/  HADD2.F32 R135, -RZ, R133.H0_H0 ;  /* 0x20000085ff877230 */ /* 0x020fe20000004100 */
[----:B------:R-:W-:Y:S01]  /*28d0*/  ISETP.GT.AND P1, PT, R3, 0x8, P0 ;  /* 0x000000080300780c */ /* 0x000fe20000724270 */
[----:B------:R-:W-:-:S04]  /*28e0*/  IMAD.WIDE.U32 R138, R7, R124, R130 ;  /* 0x0000007c078a7225 */ /* 0x000fc800078e0082 */
[----:B0-----:R-:W-:Y:S01]  /*28f0*/  FMUL R112, R135, R122 ;  /* 0x0000007a87707220 */ /* 0x001fe20000400000 */
[----:B------:R-:W-:Y:S01]  /*2900*/  IMAD.IADD R143, R123, 0x1, R139 ;  /* 0x000000017b8f7824 */ /* 0x000fe200078e028b */
[----:B------:R-:W-:Y:S02]  /*2910*/  IADD3 R132, P4, R126, R138, RZ ;  /* 0x0000008a7e847210 */ /* 0x000fe40007f9e0ff */
[----:B------:R-:W-:-:S03]  /*2920*/  FFMA R113, R113, R121, R112 ;  /* 0x0000007971717223 */ /* 0x000fc60000000070 */
[----:B------:R-:W-:Y:S01]  /*2930*/  IMAD.X R134, R143, 0x1, R129, P4 ;  /* 0x000000018f867824 */ /* 0x000fe200020e0681 */
[C---:B------:R-:W-:Y:S02]  /*2940*/  LEA R112, P4, R132.reuse, R12, 0x1 ;  /* 0x0000000c84707211 */ /* 0x040fe400078808ff */
[----:B------:R-:W-:Y:S02]  /*2950*/  F2FP.F16.F32.PACK_AB R135, RZ, R113 ;  /* 0x00000071ff87723e */ /* 0x000fe400000000ff */
[--C-:B------:R-:W-:Y:S02]  /*2960*/  LEA.HI.X R113, R132, R13, R134.reuse, 0x1, P4 ;  /* 0x0000000d84717211 */ /* 0x100fe400020f0c86 */
[----:B------:R-:W-:Y:S02]  /*2970*/  PRMT R134, R135, 0x7610, R134 ;  /* 0x0000761087867816 */ /* 0x000fe40000000086 */
[----:B------:R-:W-:-:S03]  /*2980*/  PRMT R132, R133, 0x7610, R132 ;  /* 0x0000761085847816 */ /* 0x000fc60000000084 */
[----:B------:R0:W-:Y:S04]  /*2990*/  @P2 STG.E.U16 desc[UR36][R8.64+0x2], R134 ;  /* 0x0000028608002986 */ /* 0x0001e8000c101524 */
[----:B------:R2:W3:Y:S01]  /*29a0*/  @P1 LDG.E.LTC128B.U16 R132, desc[UR36][R112.64] ;  /* 0x0000002470841981 */ /* 0x0004e2000c1e1520 */
[----:B------:R-:W-:Y:S01]  /*29b0*/  IMAD.SHL.U32 R133, R4, 0x10, RZ ;  /* 0x0000001004857824 */ /* 0x000fe200078e00ff */
[----:B------:R-:W-:Y:S01]  /*29c0*/  IADD3 R140, P2, R10, R138, RZ ;  /* 0x0000008a0a8c7210 */ /* 0x000fe20007f5e0ff */
[----:B------:R-:W-:Y:S03]  /*29d0*/  BSSY B1, `(.L_x_37) ;  /* 0x0000011000017945 */ /* 0x000fe60003800000 */
[----:B------:R-:W-:Y:S01]  /*29e0*/  IADD3 R136, P4, R133, R8, RZ ;  /* 0x0000000885887210 */ /* 0x000fe20007f9e0ff */
[----:B------:R-:W-:Y:S01]  /*29f0*/  IMAD.X R141, R11, 0x1, R143, P2 ;  /* 0x000000010b8d7824 */ /* 0x000fe200010e068f */
[----:B------:R-:W-:Y:S01]  /*2a00*/  ISETP.GT.AND P2, PT, R3, 0x8, P3 ;  /* 0x000000080300780c */ /* 0x000fe20001f44270 */
[----:B------:R-:W-:-:S04]  /*2a10*/  IMAD.WIDE.U32 R140, R23, R20, R140 ;  /* 0x00000014178c7225 */ /* 0x000fc800078e008c */
[----:B0-----:R-:W-:Y:S01]  /*2a20*/  IMAD.IADD R134, R21, 0x1, R141 ;  /* 0x0000000115867824 */ /* 0x001fe200078e028d */
[----:B--2---:R-:W-:-:S04]  /*2a30*/  LEA R112, P5, R140, R12, 0x1 ;  /* 0x0000000c8c707211 */ /* 0x004fc800078a08ff */
[----:B------:R-:W-:Y:S01]  /*2a40*/  LEA.HI.X R113, R140, R13, R134, 0x1, P5 ;  /* 0x0000000d8c717211 */ /* 0x000fe200028f0c86 */
[----:B---3--:R-:W-:-:S05]  /*2a50*/  HADD2.F32 R135, -RZ, R132.H0_H0 ;  /* 0x20000084ff877230 */ /* 0x008fca0000004100 */
[----:B------:R-:W-:-:S04]  /*2a60*/  FMUL R135, R135, R122 ;  /* 0x0000007a87877220 */ /* 0x000fc80000400000 */
[----:B------:R-:W-:Y:S01]  /*2a70*/  FFMA R114, R114, R121, R135 ;  /* 0x0000007972727223 */ /* 0x000fe20000000087 */
[----:B------:R-:W-:-:S04]  /*2a80*/  SHF.L.U64.HI R135, R4, 0x4, R5 ;  /* 0x0000000404877819 */ /* 0x000fc80000010205 */
[----:B------:R-:W-:Y:S01]  /*2a90*/  F2FP.F16.F32.PACK_AB R114, RZ, R114 ;  /* 0x00000072ff72723e */ /* 0x000fe200000000ff */
[----:B------:R-:W-:-:S05]  /*2aa0*/  IMAD.X R137, R135, 0x1, R9, P4 ;  /* 0x0000000187897824 */ /* 0x000fca00020e0609 */
[----:B------:R0:W-:Y:S01]  /*2ab0*/  @P1 STG.E.U16 desc[UR36][R136.64], R114 ;  /* 0x0000007288001986 */ /* 0x0001e2000c101524 */
[----:B------:R-:W-:Y:S05]  /*2ac0*/  @!P2 BRA `(.L_x_38) ;  /* 0x000000000004a947 */ /* 0x000fea0003800000 */
[----:B------:R2:W5:Y:S02]  /*2ad0*/  LDG.E.LTC128B.U16 R132, desc[UR36][R112.64+0x2] ;  /* 0x0000022470847981 */ /* 0x000564000c1e1520 */
.L_x_38:
[----:B------:R-:W-:Y:S05]  /*2ae0*/  BSYNC B1 ;  /* 0x0000000000017941 */ /* 0x000fea0003800000 */
.L_x_37:
[----:B-----5:R-:W-:Y:S01]  /*2af0*/  HADD2.F32 R141, -RZ, R132.H0_H0 ;  /* 0x20000084ff8d7230 */ /* 0x020fe20000004100 */
[----:B------:R-:W-:Y:S01]  /*2b00*/  ISETP.GT.AND P1, PT, R6, 0x8, PT ;  /* 0x000000080600780c */ /* 0x000fe20003f24270 */
[----:B------:R-:W-:Y:S03]  /*2b10*/  BSSY B1, `(.L_x_39) ;  /* 0x000000b000017945 */ /* 0x000fe60003800000 */
[----:B0-----:R-:W-:Y:S01]  /*2b20*/  FMUL R114, R141, R122 ;  /* 0x0000007a8d727220 */ /* 0x001fe20000400000 */
[----:B------:R-:W-:-:S03]  /*2b30*/  ISETP.GT.AND P4, PT, R3, RZ, P1 ;  /* 0x000000ff0300720c */ /* 0x000fc60000f84270 */
[----:B------:R-:W-:Y:S01]  /*2b40*/  FFMA R114, R115, R121, R114 ;  /* 0x0000007973727223 */ /* 0x000fe20000000072 */
[----:B------:R-:W-:-:S04]  /*2b50*/  IMAD.MOV.U32 R115, RZ, RZ, R137 ;  /* 0x000000ffff737224 */ /* 0x000fc800078e0089 */
[----:B------:R-:W-:-:S04]  /*2b60*/  F2FP.F16.F32.PACK_AB R114, RZ, R114 ;  /* 0x00000072ff72723e */ /* 0x000fc800000000ff */
[----:B------:R-:W-:Y:S01]  /*2b70*/  PRMT R134, R114, 0x7610, R134 ;  /* 0x0000761072867816 */ /* 0x000fe20000000086 */
[----:B------:R-:W-:-:S05]  /*2b80*/  IMAD.MOV.U32 R114, RZ, RZ, R136 ;  /* 0x000000ffff727224 */ /* 0x000fca00078e0088 */
[----:B------:R0:W-:Y:S01]  /*2b90*/  @P2 STG.E.U16 desc[UR36][R114.64+0x2], R134 ;  /* 0x0000028672002986 */ /* 0x0001e2000c101524 */
[----:B------:R-:W-:Y:S05]  /*2ba0*/  @!P4 BRA `(.L_x_40) ;  /* 0x000000000004c947 */ /* 0x000fea0003800000 */
[----:B------:R3:W5:Y:S02]  /*2bb0*/  LDG.E.LTC128B.U16 R132, desc[UR36][R14.64+0x10] ;  /* 0x000010240e847981 */ /* 0x000764000c1e1520 */
.L_x_40:
[----:B------:R-:W-:Y:S05]  /*2bc0*/  BSYNC B1 ;  /* 0x0000000000017941 */ /* 0x000fea0003800000 */
.L_x_39:
[----:B-----5:R-:W-:Y:S01]  /*2bd0*/  HADD2.F32 R141, -RZ, R132.H0_H0 ;  /* 0x20000084ff8d7230 */ /* 0x020fe20000004100 */
[----:B------:R-:W-:Y:S01]  /*2be0*/  ISETP.GT.AND P2, PT, R6, 0x9, PT ;  /* 0x000000090600780c */ /* 0x000fe20003f44270 */
[----:B------:R-:W-:Y:S03]  /*2bf0*/  BSSY B1, `(.L_x_41) ;  /* 0x0000008000017945 */ /* 0x000fe60003800000 */
[----:B------:R-:W-:Y:S01]  /*2c00*/  FMUL R141, R141, R122 ;  /* 0x0000007a8d8d7220 */ /* 0x000fe20000400000 */
[----:B------:R-:W-:-:S03]  /*2c10*/  ISETP.GT.AND P5, PT, R3, RZ, P2 ;  /* 0x000000ff0300720c */ /* 0x000fc600017a4270 */
[----:B------:R-:W-:-:S05]  /*2c20*/  FFMA R141, R116, R121, R141 ;  /* 0x00000079748d7223 */ /* 0x000fca000000008d */
[----:B------:R-:W-:-:S05]  /*2c30*/  F2FP.F16.F32.PACK_AB R141, RZ, R141 ;  /* 0x0000008dff8d723e */ /* 0x000fca00000000ff */
[----:B------:R4:W-:Y:S01]  /*2c40*/  @P4 STG.E.U16 desc[UR36][R8.64+0x10], R141 ;  /* 0x0000108d08004986 */ /* 0x0009e2000c101524 */
[----:B------:R-:W-:Y:S05]  /*2c50*/  @!P5 BRA `(.L_x_42) ;  /* 0x000000000004d947 */ /* 0x000fea0003800000 */
[----:B------:R0:W5:Y:S02]  /*2c60*/  LDG.E.LTC128B.U16 R132, desc[UR36][R14.64+0x12] ;  /* 0x000012240e847981 */ /* 0x000164000c1e1520 */
.L_x_42:
[----:B------:R-:W-:Y:S05]  /*2c70*/  BSYNC B1 ;  /* 0x0000000000017941 */ /* 0x000fea0003800000 */
.L_x_41:
[----:B----45:R-:W-:Y:S01]  /*2c80*/  HADD2.F32 R141, -RZ, R132.H0_H0 ;  /* 0x20000084ff8d7230 */ /* 0x030fe20000004100 */
[----:B------:R-:W-:Y:S01]  /*2c90*/  ISETP.GT.AND P4, PT, R3, 0x8, P1 ;  /* 0x000000080300780c */ /* 0x000fe20000f84270 */
[----:B------:R-:W-:Y:S03]  /*2ca0*/  BSSY B1, `(.L_x_43) ;  /* 0x0000007000017945 */ /* 0x000fe60003800000 */
[----:B------:R-:W-:-:S04]  /*2cb0*/  FMUL R116, R141, R122 ;  /* 0x0000007a8d747220 */ /* 0x000fc80000400000 */
[----:B------:R-:W-:-:S05]  /*2cc0*/  FFMA R116, R117, R121, R116 ;  /* 0x0000007975747223 */ /* 0x000fca0000000074 */
[----:B------:R-:W-:-:S05]  /*2cd0*/  F2FP.F16.F32.PACK_AB R116, RZ, R116 ;  /* 0x00000074ff74723e */ /* 0x000fca00000000ff */
[----:B------:R4:W-:Y:S01]  /*2ce0*/  @P5 STG.E.U16 desc[UR36][R8.64+0x12], R116 ;  /* 0x0000127408005986 */ /* 0x0009e2000c101524 */
[----:B------:R-:W-:Y:S05]  /*2cf0*/  @!P4 BRA `(.L_x_44) ;  /* 0x000000000004c947 */ /* 0x000fea0003800000 */
[----:B------:R0:W5:Y:S02]  /*2d00*/  LDG.E.LTC128B.U16 R132, desc[UR36][R112.64+0x10] ;  /* 0x0000102470847981 */ /* 0x000164000c1e1520 */
.L_x_44:
[----:B------:R-:W-:Y:S05]  /*2d10*/  BSYNC B1 ;  /* 0x0000000000017941 */ /* 0x000fea0003800000 */
.L_x_43:
[----:B-----5:R-:W-:Y:S01]  /*2d20*/  HADD2.F32 R117, -RZ, R132.H0_H0 ;  /* 0x20000084ff757230 */ /* 0x020fe20000004100 */
[----:B------:R-:W-:Y:S01]  /*2d30*/  ISETP.GT.AND P5, PT, R3, 0x8, P2 ;  /* 0x000000080300780c */ /* 0x000fe200017a4270 */
[----:B------:R-:W-:Y:S01]  /*2d40*/  IMAD.MOV.U32 R139, RZ, RZ, R143 ;  /* 0x000000ffff8b7224 */ /* 0x000fe200078e008f */
[----:B------:R-:W-:Y:S01]  /*2d50*/  BSSY B1, `(.L_x_45) ;  /* 0x000000b000017945 */ /* 0x000fe20003800000 */
[----:B------:R-:W-:Y:S02]  /*2d60*/  IMAD R125, R125, 0x78, RZ ;  /* 0x000000787d7d7824 */ /* 0x000fe400078e02ff */
[----:B------:R-:W-:Y:S01]  /*2d70*/  FMUL R117, R117, R122 ;  /* 0x0000007a75757220 */ /* 0x000fe20000400000 */
[----:B------:R-:W-:-:S04]  /*2d80*/  IMAD.WIDE.U32 R142, R124, 0x78, R138 ;  /* 0x000000787c8e7825 */ /* 0x000fc800078e008a */
[----:B------:R-:W-:Y:S01]  /*2d90*/  FFMA R117, R118, R121, R117 ;  /* 0x0000007976757223 */ /* 0x000fe20000000075 */
[----:B------:R-:W-:-:S04]  /*2da0*/  IMAD.IADD R151, R143, 0x1, R125 ;  /* 0x000000018f977824 */ /* 0x000fc800078e027d */
[----:B------:R-:W-:-:S05]  /*2db0*/  F2FP.F16.F32.PACK_AB R117, RZ, R117 ;  /* 0x00000075ff75723e */ /* 0x000fca00000000ff */
[----:B------:R1:W-:Y:S01]  /*2dc0*/  @P4 STG.E.U16 desc[UR36][R136.64+0x10], R117 ;  /* 0x0000107588004986 */ /* 0x0003e2000c101524 */
[----:B0-----:R-:W-:Y:S01]  /*2dd0*/  IADD3 R134, P4, R126, R142, RZ ;  /* 0x0000008e7e867210 */ /* 0x001fe20007f9e0ff */
[----:B------:R-:W-:-:S12]  /*2de0*/  @!P5 BRA `(.L_x_46) ;  /* 0x000000000004d947 */ /* 0x000fd80003800000 */
[----:B------:R0:W5:Y:S02]  /*2df0*/  LDG.E.LTC128B.U16 R132, desc[UR36][R112.64+0x12] ;  /* 0x0000122470847981 */ /* 0x000164000c1e1520 */
.L_x_46:
[----:B------:R-:W-:Y:S05]  /*2e00*/  BSYNC B1 ;  /* 0x0000000000017941 */ /* 0x000fea0003800000 */
.L_x_45:
[----:B-1---5:R-:W-:Y:S02]  /*2e10*/  HADD2.F32 R117, -RZ, R132.H0_H0 ;  /* 0x20000084ff757230 */ /* 0x022fe40000004100 */
[----:B------:R-:W-:Y:S01]  /*2e20*/  IMAD.X R138, R151, 0x1, R129, P4 ;  /* 0x00000001978a7824 */ /* 0x000fe200020e0681 */
[C---:B----4-:R-:W-:Y:S02]  /*2e30*/  LEA R116, P4, R134.reuse, R12, 0x1 ;  /* 0x0000000c86747211 */ /* 0x050fe400078808ff */
[----:B------:R-:W-:Y:S02]  /*2e40*/  FMUL R118, R117, R122 ;  /* 0x0000007a75767220 */ /* 0x000fe40000400000 */
[----:B------:R-:W-:Y:S02]  /*2e50*/  LEA.HI.X R117, R134, R13, R138, 0x1, P4 ;  /* 0x0000000d86757211 */ /* 0x000fe400020f0c8a */
[----:B------:R-:W-:Y:S01]  /*2e60*/  FFMA R118, R119, R121, R118 ;  /* 0x0000007977767223 */ /* 0x000fe20000000076 */
[----:B------:R-:W-:-:S04]  /*2e70*/  ISETP.GT.AND P4, PT, R3, 0x80, P0 ;  /* 0x000000800300780c */ /* 0x000fc80000784270 */
[----:B------:R-:W-:-:S04]  /*2e80*/  F2FP.F16.F32.PACK_AB R118, RZ, R118 ;  /* 0x00000076ff76723e */ /* 0x000fc800000000ff */
[----:B------:R-:W-:-:S05]  /*2e90*/  PRMT R119, R118, 0x7610, R119 ;  /* 0x0000761076777816 */ /* 0x000fca0000000077 */
[----:B------:R1:W-:Y:S04]  /*2ea0*/  @P5 STG.E.U16 desc[UR36][R136.64+0x12], R119 ;  /* 0x0000127788005986 */ /* 0x0003e8000c101524 */
[----:B------:R4:W2:Y:S01]  /*2eb0*/  @P4 LDG.E.LTC128B.U16 R132, desc[UR36][R116.64] ;  /* 0x0000002474844981 */ /* 0x0008a2000c1e1520 */
[----:B------:R-:W-:Y:S01]  /*2ec0*/  IMAD.WIDE.U32 R140, R124, 0x78, R130 ;  /* 0x000000787c8c7825 */ /* 0x000fe200078e0082 */
[----:B------:R-:W-:Y:S03]  /*2ed0*/  BSSY B1, `(.L_x_47) ;  /* 0x0000016000017945 */ /* 0x000fe60003800000 */
[----:B------:R-:W-:Y:S02]  /*2ee0*/  IMAD.IADD R139, R125, 0x1, R141 ;  /* 0x000000017d8b7824 */ /* 0x000fe400078e028d */
[----:B------:R-:W-:-:S02]  /*2ef0*/  IMAD.MOV.U32 R138, RZ, RZ, R140 ;  /* 0x000000ffff8a7224 */ /* 0x000fc400078e008c */
[----:B------:R-:W-:Y:S02]  /*2f00*/  IMAD R149, R5, 0xf0, RZ ;  /* 0x000000f005957824 */ /* 0x000fe400078e02ff */
[----:B-1----:R-:W-:-:S03]  /*2f10*/  IMAD.WIDE.U32 R118, R7, R124, R138 ;  /* 0x0000007c07767225 */ /* 0x002fc600078e008a */
[----:B------:R-:W-:-:S04]  /*2f20*/  IADD3 R118, P5, R10, R118, RZ ;  /* 0x000000760a767210 */ /* 0x000fc80007fbe0ff */
[----:B------:R-:W-:-:S03]  /*2f30*/  IADD3.X R119, R11, R123, R119, P5, !PT ;  /* 0x0000007b0b777210 */ /* 0x000fc60002ffe477 */
[----:B------:R-:W-:-:S04]  /*2f40*/  IMAD.WIDE.U32 R118, R23, R20, R118 ;  /* 0x0000001417767225 */ /* 0x000fc800078e0076 */
[----:B------:R-:W-:Y:S01]  /*2f50*/  IMAD.IADD R119, R21, 0x1, R119 ;  /* 0x0000000115777824 */ /* 0x000fe200078e0277 */
[----:B----4-:R-:W-:-:S04]  /*2f60*/  LEA R116, P5, R118, R12, 0x1 ;  /* 0x0000000c76747211 */ /* 0x010fc800078a08ff */
[----:B------:R-:W-:Y:S02]  /*2f70*/  LEA.HI.X R117, R118, R13, R119, 0x1, P5 ;  /* 0x0000000d76757211 */ /* 0x000fe400028f0c77 */
[----:B------:R-:W-:Y:S01]  /*2f80*/  ISETP.GT.AND P5, PT, R3, 0x80, P3 ;  /* 0x000000800300780c */ /* 0x000fe20001fa4270 */
[----:B--2---:R-:W-:-:S05]  /*2f90*/  HADD2.F32 R145, -RZ, R132.H0_H0 ;  /* 0x20000084ff917230 */ /* 0x004fca0000004100 */
[----:B------:R-:W-:-:S04]  /*2fa0*/  FMUL R145, R145, R122 ;  /* 0x0000007a91917220 */ /* 0x000fc80000400000 */
[----:B------:R-:W-:Y:S01]  /*2fb0*/  FFMA R104, R104, R121, R145 ;  /* 0x0000007968687223 */ /* 0x000fe20000000091 */
[----:B------:R-:W-:-:S04]  /*2fc0*/  IMAD.WIDE.U32 R144, R4, 0xf0, R136 ;  /* 0x000000f004907825 */ /* 0x000fc800078e0088 */
[----:B------:R-:W-:Y:S01]  /*2fd0*/  F2FP.F16.F32.PACK_AB R104, RZ, R104 ;  /* 0x00000068ff68723e */ /* 0x000fe200000000ff */
[----:B------:R-:W-:Y:S02]  /*2fe0*/  IMAD.IADD R147, R145, 0x1, R149 ;  /* 0x0000000191937824 */ /* 0x000fe400078e0295 */
[----:B------:R-:W-:-:S05]  /*2ff0*/  @P4 IMAD.MOV.U32 R146, RZ, RZ, R144 ;  /* 0x000000ffff924224 */ /* 0x000fca00078e0090 */
[----:B------:R1:W-:Y:S01]  /*3000*/  @P4 STG.E.U16 desc[UR36][R146.64], R104 ;  /* 0x0000006892004986 */ /* 0x0003e2000c101524 */
[----:B------:R-:W-:Y:S05]  /*3010*/  @!P5 BRA `(.L_x_48) ;  /* 0x000000000004d947 */ /* 0x000fea0003800000 */
[----:B------:R2:W5:Y:S02]  /*3020*/  LDG.E.LTC128B.U16 R132, desc[UR36][R116.64+0x2] ;  /* 0x0000022474847981 */ /* 0x000564000c1e1520 */
.L_x_48:
[----:B------:R-:W-:Y:S05]  /*3030*/  BSYNC B1 ;  /* 0x0000000000017941 */ /* 0x000fea0003800000 */
.L_x_47:
[----:B-----5:R-:W-:Y:S01]  /*3040*/  HADD2.F32 R119, -RZ, R132.H0_H0 ;  /* 0x20000084ff777230 */ /* 0x020fe20000004100 */
[----:B------:R-:W-:Y:S01]  /*3050*/  IADD3 R142, P4, R130, R142, RZ ;  /* 0x0000008e828e7210 */ /* 0x000fe20007f9e0ff */
[----:B------:R-:W-:Y:S01]  /*3060*/  IMAD.WIDE.U32 R136, R4, 0xf0, R114 ;  /* 0x000000f004887825 */ /* 0x000fe200078e0072 */
[----:B------:R-:W-:Y:S03]  /*3070*/  BSSY B1, `(.L_x_49) ;  /* 0x0000015000017945 */ /* 0x000fe60003800000 */
[----:B-1----:R-:W-:Y:S01]  /*3080*/  FMUL R104, R119, R122 ;  /* 0x0000007a77687220 */ /* 0x002fe20000400000 */
[----:B------:R-:W-:Y:S01]  /*3090*/  IMAD.X R143, R151, 0x1, R131, P4 ;  /* 0x00000001978f7824 */ /* 0x000fe200020e0683 */
[----:B------:R-:W-:Y:S02]  /*30a0*/  IADD3 R140, P4, R130, R140, RZ ;  /* 0x0000008c828c7210 */ /* 0x000fe40007f9e0ff */
[----:B------:R-:W-:Y:S01]  /*30b0*/  FFMA R104, R105, R121, R104 ;  /* 0x0000007969687223 */ /* 0x000fe20000000068 */
[----:B------:R-:W-:-:S02]  /*30c0*/  IMAD.IADD R105, R149, 0x1, R137 ;  /* 0x0000000195697824 */ /* 0x000fc400078e0289 */
[----:B------:R-:W-:Y:S02]  /*30d0*/  IMAD.X R141, R139, 0x1, R131, P4 ;  /* 0x000000018b8d7824 */ /* 0x000fe400020e0683 */
[----:B------:R-:W-:Y:S02]  /*30e0*/  F2FP.F16.F32.PACK_AB R134, RZ, R104 ;  /* 0x00000068ff86723e */ /* 0x000fe400000000ff */
[----:B------:R-:W-:Y:S01]  /*30f0*/  IADD3 R104, P4, R142, R126, RZ ;  /* 0x0000007e8e687210 */ /* 0x000fe20007f9e0ff */
[----:B------:R-:W-:-:S04]  /*3100*/  IMAD.WIDE.U32 R150, R7, R124, R140 ;  /* 0x0000007c07967225 */ /* 0x000fc800078e008c */
[----:B------:R-:W-:Y:S01]  /*3110*/  IMAD.X R119, R143, 0x1, R129, P4 ;  /* 0x000000018f777824 */ /* 0x000fe200020e0681 */
[----:B------:R-:W-:-:S04]  /*3120*/  LEA R118, P4, R104, R12, 0x1 ;  /* 0x0000000c68767211 */ /* 0x000fc800078808ff */
[----:B------:R-:W-:Y:S01]  /*3130*/  LEA.HI.X R119, R104, R13, R119, 0x1, P4 ;  /* 0x0000000d68777211 */ /* 0x000fe200020f0c77 */
[----:B------:R-:W-:Y:S01]  /*3140*/  IMAD.MOV.U32 R104, RZ, RZ, R136 ;  /* 0x000000ffff687224 */ /* 0x000fe200078e0088 */
[----:B------:R-:W-:-:S04]  /*3150*/  IADD3 R150, P4, R10, R150, RZ ;  /* 0x000000960a967210 */ /* 0x000fc80007f9e0ff */
[----:B------:R1:W-:Y:S01]  /*3160*/  @P5 STG.E.U16 desc[UR36][R104.64+0x2], R134 ;  /* 0x0000028668005986 */ /* 0x0003e2000c101524 */
[----:B------:R-:W-:Y:S02]  /*3170*/  ISETP.GT.AND P5, PT, R3, 0x88, P0 ;  /* 0x000000880300780c */ /* 0x000fe400007a4270 */
[----:B------:R-:W-:-:S03]  /*3180*/  IADD3.X R151, R11, R123, R151, P4, !PT ;  /* 0x0000007b0b977210 */ /* 0x000fc600027fe497 */
[----:B------:R-:W-:-:S08]  /*3190*/  IMAD.WIDE.U32 R150, R23, R20, R150 ;  /* 0x0000001417967225 */ /* 0x000fd000078e0096 */
[----:B-1----:R-:W-:Y:S05]  /*31a0*/  @!P5 BRA `(.L_x_50) ;  /* 0x000000000004d947 */ /* 0x002fea0003800000 */
[----:B------:R1:W5:Y:S02]  /*31b0*/  LDG.E.LTC128B.U16 R132, desc[UR36][R118.64] ;  /* 0x0000002476847981 */ /* 0x000364000c1e1520 */
.L_x_50:
[----:B------:R-:W-:Y:S05]  /*31c0*/  BSYNC B1 ;  /* 0x0000000000017941 */ /* 0x000fea0003800000 */
.L_x_49:
[----:B-1---5:R-:W-:Y:S01]  /*31d0*/  HADD2.F32 R119, -RZ, R132.H0_H0 ;  /* 0x20000084ff777230 */ /* 0x022fe20000004100 */
[----:B------:R-:W-:Y:S01]  /*31e0*/  LEA R118, P4, R150, R12, 0x1 ;  /* 0x0000000c96767211 */ /* 0x000fe200078808ff */
[----:B------:R-:W-:Y:S01]  /*31f0*/  IMAD.IADD R134, R21, 0x1, R151 ;  /* 0x0000000115867824 */ /* 0x000fe200078e0297 */
[----:B------:R-:W-:Y:S02]  /*3200*/  BSSY B1, `(.L_x_51) ;  /* 0x000000b000017945 */ /* 0x000fe40003800000 */
[----:B------:R-:W-:-:S04]  /*3210*/  FMUL R119, R119, R122 ;  /* 0x0000007a77777220 */ /* 0x000fc80000400000 */
[----:B------:R-:W-:Y:S01]  /*3220*/  FFMA R106, R106, R121, R119 ;  /* 0x000000796a6a7223 */ /* 0x000fe20000000077 */
[----:B------:R-:W-:Y:S02]  /*3230*/  LEA.HI.X R119, R150, R13, R134, 0x1, P4 ;  /* 0x0000000d96777211 */ /* 0x000fe400020f0c86 */
[----:B------:R-:W-:Y:S02]  /*3240*/  IADD3 R150, P4, R133, R144, RZ ;  /* 0x0000009085967210 */ /* 0x000fe40007f9e0ff */
[----:B------:R-:W-:-:S03]  /*3250*/  F2FP.F16.F32.PACK_AB R106, RZ, R106 ;  /* 0x0000006aff6a723e */ /* 0x000fc600000000ff */
[----:B------:R-:W-:Y:S01]  /*3260*/  IMAD.X R151, R147, 0x1, R135, P4 ;  /* 0x0000000193977824 */ /* 0x000fe200020e0687 */
[----:B------:R-:W-:-:S04]  /*3270*/  ISETP.GT.AND P4, PT, R3, 0x88, P3 ;  /* 0x000000880300780c */ /* 0x000fc80001f84270 */
[----:B------:R1:W-:Y:S09]  /*3280*/  @P5 STG.E.U16 desc[UR36][R150.64], R106 ;  /* 0x0000006a96005986 */ /* 0x0003f2000c101524 */
[----:B------:R-:W-:Y:S05]  /*3290*/  @!P4 BRA `(.L_x_52) ;  /* 0x000000000004c947 */ /* 0x000fea0003800000 */
[----:B------:R4:W5:Y:S02]  /*32a0*/  LDG.E.LTC128B.U16 R132, desc[UR36][R118.64+0x2] ;  /* 0x0000022476847981 */ /* 0x000964000c1e1520 */
.L_x_52:
[----:B------:R-:W-:Y:S05]  /*32b0*/  BSYNC B1 ;  /* 0x0000000000017941 */ /* 0x000fea0003800000 */
.L_x_51:
[----:B-----5:R-:W-:Y:S01]  /*32c0*/  HADD2.F32 R149, -RZ, R132.H0_H0 ;  /* 0x20000084ff957230 */ /* 0x020fe20000004100 */
[----:B-1----:R-:W-:Y:S01]  /*32d0*/  IADD3 R106, P5, R133, R136, RZ ;  /* 0x00000088856a7210 */ /* 0x002fe20007fbe0ff */
[----:B------:R-:W-:Y:S03]  /*32e0*/  BSSY B1, `(.L_x_53) ;  /* 0x0000009000017945 */ /* 0x000fe60003800000 */
[----:B------:R-:W-:-:S04]  /*32f0*/  FMUL R134, R149, R122 ;  /* 0x0000007a95867220 */ /* 0x000fc80000400000 */
[----:B------:R-:W-:Y:S01]  /*3300*/  FFMA R134, R107, R121, R134 ;  /* 0x000000796b867223 */ /* 0x000fe20000000086 */
[----:B------:R-:W-:Y:S01]  /*3310*/  IMAD.X R107, R135, 0x1, R105, P5 ;  /* 0x00000001876b7824 */ /* 0x000fe200028e0669 */
[----:B------:R-:W-:-:S03]  /*3320*/  ISETP.GT.AND P5, PT, R3, 0x80, P1 ;  /* 0x000000800300780c */ /* 0x000fc60000fa4270 */
[----:B------:R-:W-:-:S05]  /*3330*/  F2FP.F16.F32.PACK_AB R134, RZ, R134 ;  /* 0x00000086ff86723e */ /* 0x000fca00000000ff */
[----:B------:R1:W-:Y:S05]  /*3340*/  @P4 STG.E.U16 desc[UR36][R106.64+0x2], R134 ;  /* 0x000002866a004986 */ /* 0x0003ea000c101524 */
[----:B------:R-:W-:Y:S05]  /*3350*/  @!P5 BRA `(.L_x_54) ;  /* 0x000000000004d947 */ /* 0x000fea0003800000 */
[----:B------:R0:W5:Y:S02]  /*3360*/  LDG.E.LTC128B.U16 R132, desc[UR36][R116.64+0x10] ;  /* 0x0000102474847981 */ /* 0x000164000c1e1520 */
.L_x_54:
[----:B------:R-:W-:Y:S05]  /*3370*/  BSYNC B1 ;  /* 0x0000000000017941 */ /* 0x000fea0003800000 */
.L_x_53:
[----:B-----5:R-:W-:Y:S01]  /*3380*/  HADD2.F32 R145, -RZ, R132.H0_H0 ;  /* 0x20000084ff917230 */ /* 0x020fe20000004100 */
[----:B------:R-:W-:Y:S01]  /*3390*/  ISETP.GT.AND P4, PT, R3, 0x80, P2 ;  /* 0x000000800300780c */ /* 0x000fe20001784270 */
[----:B------:R-:W-:Y:S03]  /*33a0*/  BSSY B1, `(.L_x_55) ;  /* 0x0000009000017945 */ /* 0x000fe60003800000 */
[----:B------:R-:W-:-:S04]  /*33b0*/  FMUL R145, R145, R122 ;  /* 0x0000007a91917220 */ /* 0x000fc80000400000 */
[----:B------:R-:W-:-:S05]  /*33c0*/  FFMA R145, R108, R121, R145 ;  /* 0x000000796c917223 */ /* 0x000fca0000000091 */
[----:B------:R-:W-:-:S04]  /*33d0*/  F2FP.F16.F32.PACK_AB R145, RZ, R145 ;  /* 0x00000091ff91723e */ /* 0x000fc800000000ff */
[----:B------:R-:W-:Y:S01]  /*33e0*/  PRMT R108, R145, 0x7610, R108 ;  /* 0x00007610916c7816 */ /* 0x000fe2000000006c */
[----:B------:R-:W-:-:S05]  /*33f0*/  @P5 IMAD.MOV.U32 R145, RZ, RZ, R147 ;  /* 0x000000ffff915224 */ /* 0x000fca00078e0093 */
[----:B------:R0:W-:Y:S01]  /*3400*/  @P5 STG.E.U16 desc[UR36][R144.64+0x10], R108 ;  /* 0x0000106c90005986 */ /* 0x0001e2000c101524 */
[----:B------:R-:W-:Y:S05]  /*3410*/  @!P4 BRA `(.L_x_56) ;  /* 0x000000000004c947 */ /* 0x000fea0003800000 */
[----:B------:R0:W5:Y:S02]  /*3420*/  LDG.E.LTC128B.U16 R132, desc[UR36][R116.64+0x12] ;  /* 0x0000122474847981 */ /* 0x000164000c1e1520 */
.L_x_56:
[----:B------:R-:W-:Y:S05]  /*3430*/  BSYNC B1 ;  /* 0x0000000000017941 */ /* 0x000fea0003800000 */
.L_x_55:
[----:B0----5:R-:W-:Y:S01]  /*3440*/  HADD2.F32 R145, -RZ, R132.H0_H0 ;  /* 0x20000084ff917230 */ /* 0x021fe20000004100 */
        /* <DEDUP_REMOVED lines=8> */
.L_x_58:
[----:B------:R-:W-:Y:S05]  /*34d0*/  BSYNC B1 ;  /* 0x0000000000017941 */ /* 0x000fea0003800000 */
.L_x_57:
[----:B-----5:R-:W-:Y:S01]  /*34e0*/  HADD2.F32 R109, -RZ, R132.H0_H0 ;  /* 0x20000084ff6d7230 */ /* 0x020fe20000004100 */
[----:B------:R-:W-:Y:S01]  /*34f0*/  ISETP.GT.AND P4, PT, R3, 0x88, P2 ;  /* 0x000000880300780c */ /* 0x000fe20001784270 */
[----:B------:R-:W-:Y:S01]  /*3500*/  IMAD.WIDE.U32 R144, R124, 0x78, R142 ;  /* 0x000000787c907825 */ /* 0x000fe200078e008e */
[----:B------:R-:W-:Y:S03]  /*3510*/  BSSY B1, `(.L_x_59) ;  /* 0x0000009000017945 */ /* 0x000fe60003800000 */
[----:B------:R-:W-:Y:S01]  /*3520*/  FMUL R109, R109, R122 ;  /* 0x0000007a6d6d7220 */ /* 0x000fe20000400000 */
[----:B------:R-:W-:-:S03]  /*3530*/  IMAD.IADD R153, R125, 0x1, R145 ;  /* 0x000000017d997824 */ /* 0x000fc600078e0291 */
[----:B------:R-:W-:-:S05]  /*3540*/  FFMA R109, R110, R121, R109 ;  /* 0x000000796e6d7223 */ /* 0x000fca000000006d */
[----:B------:R-:W-:-:S05]  /*3550*/  F2FP.F16.F32.PACK_AB R109, RZ, R109 ;  /* 0x0000006dff6d723e */ /* 0x000fca00000000ff */
[----:B------:R0:W-:Y:S01]  /*3560*/  @P5 STG.E.U16 desc[UR36][R150.64+0x10], R109 ;  /* 0x0000106d96005986 */ /* 0x0001e2000c101524 */
[----:B-1----:R-:W-:Y:S01]  /*3570*/  IADD3 R134, P5, R126, R144, RZ ;  /* 0x000000907e867210 */ /* 0x002fe20007fbe0ff */
[----:B------:R-:W-:-:S12]  /*3580*/  @!P4 BRA `(.L_x_60) ;  /* 0x000000000004c947 */ /* 0x000fd80003800000 */
[----:B------:R1:W5:Y:S02]  /*3590*/  LDG.E.LTC128B.U16 R132, desc[UR36][R118.64+0x12] ;  /* 0x0000122476847981 */ /* 0x000364000c1e1520 */
.L_x_60:
[----:B------:R-:W-:Y:S05]  /*35a0*/  BSYNC B1 ;  /* 0x0000000000017941 */ /* 0x000fea0003800000 */
.L_x_59:
[----:B0----5:R-:W-:Y:S01]  /*35b0*/  HADD2.F32 R109, -RZ, R132.H0_H0 ;  /* 0x20000084ff6d7230 */ /* 0x021fe20000004100 */
[----:B------:R-:W-:Y:S01]  /*35c0*/  PRMT R149, R132, 0x7610, R149 ;  /* 0x0000761084957816 */ /* 0x000fe20000000095 */
[----:B------:R-:W-:Y:S01]  /*35d0*/  IMAD.X R142, R153, 0x1, R129, P5 ;  /* 0x00000001998e7824 */ /* 0x000fe200028e0681 */
[C---:B------:R-:W-:Y:S02]  /*35e0*/  LEA R108, P5, R134.reuse, R12, 0x1 ;  /* 0x0000000c866c7211 */ /* 0x040fe400078a08ff */
[----:B------:R-:W-:Y:S02]  /*35f0*/  FMUL R110, R109, R122 ;  /* 0x0000007a6d6e7220 */ /* 0x000fe40000400000 */
[----:B------:R-:W-:Y:S02]  /*3600*/  LEA.HI.X R109, R134, R13, R142, 0x1, P5 ;  /* 0x0000000d866d7211 */ /* 0x000fe400028f0c8e */
[----:B------:R-:W-:Y:S01]  /*3610*/  FFMA R110, R111, R121, R110 ;  /* 0x000000796f6e7223 */ /* 0x000fe2000000006e */
[----:B------:R-:W-:-:S04]  /*3620*/  ISETP.GT.AND P5, PT, R3, 0x100, P0 ;  /* 0x000001000300780c */ /* 0x000fc800007a4270 */
[----:B------:R-:W-:-:S04]  /*3630*/  F2FP.F16.F32.PACK_AB R110, RZ, R110 ;  /* 0x0000006eff6e723e */ /* 0x000fc800000000ff */
[----:B------:R-:W-:-:S05]  /*3640*/  PRMT R111, R110, 0x7610, R111 ;  /* 0x000076106e6f7816 */ /* 0x000fca000000006f */
[----:B------:R0:W-:Y:S04]  /*3650*/  @P4 STG.E.U16 desc[UR36][R106.64+0x12], R111 ;  /* 0x0000126f6a004986 */ /* 0x0001e8000c101524 */
[----:B------:R-:W2:Y:S01]  /*3660*/  @P5 LDG.E.LTC128B.U16 R149, desc[UR36][R108.64] ;  /* 0x000000246c955981 */ /* 0x000ea2000c1e1520 */
[----:B------:R-:W-:Y:S01]  /*3670*/  IMAD.WIDE.U32 R138, R124, 0x78, R138 ;  /* 0x000000787c8a7825 */ /* 0x000fe200078e008a */
[----:B------:R-:W-:Y:S01]  /*3680*/  SHF.L.U64.HI R147, R4, 0x9, R5 ;  /* 0x0000000904937819 */ /* 0x000fe20000010205 */
[----:B------:R-:W-:Y:S01]  /*3690*/  BSSY B1, `(.L_x_61) ;  /* 0x0000014000017945 */ /* 0x000fe20003800000 */
[----:B------:R-:W-:-:S04]  /*36a0*/  IADD3 R110, P4, R130, R138, RZ ;  /* 0x0000008a826e7210 */ /* 0x000fc80007f9e0ff */
[----:B0-----:R-:W-:-:S03]  /*36b0*/  IADD3.X R111, R131, R125, R139, P4, !PT ;  /* 0x0000007d836f7210 */ /* 0x001fc600027fe48b */
[----:B------:R-:W-:-:S03]  /*36c0*/  IMAD.WIDE.U32 R138, R7, R124, R110 ;  /* 0x0000007c078a7225 */ /* 0x000fc600078e006e */
[----:B------:R-:W-:-:S04]  /*36d0*/  IADD3 R138, P4, R10, R138, RZ ;  /* 0x0000008a0a8a7210 */ /* 0x000fc80007f9e0ff */
[----:B------:R-:W-:Y:S02]  /*36e0*/  IADD3.X R139, R11, R123, R139, P4, !PT ;  /* 0x0000007b0b8b7210 */ /* 0x000fe400027fe48b */
[----:B------:R-:W-:Y:S01]  /*36f0*/  LEA R142, P4, R4, R8, 0x9 ;  /* 0x00000008048e7211 */ /* 0x000fe200078848ff */
[----:B------:R-:W-:-:S04]  /*3700*/  IMAD.WIDE.U32 R138, R23, R20, R138 ;  /* 0x00000014178a7225 */ /* 0x000fc800078e008a */
[----:B------:R-:W-:Y:S02]  /*3710*/  IMAD.IADD R132, R21, 0x1, R139 ;  /* 0x0000000115847824 */ /* 0x000fe400078e028b */
[----:B--2---:R-:W-:-:S05]  /*3720*/  HADD2.F32 R143, -RZ, R149.H0_H0 ;  /* 0x20000095ff8f7230 */ /* 0x004fca0000004100 */
[----:B------:R-:W-:Y:S01]  /*3730*/  FMUL R109, R143, R122 ;  /* 0x0000007a8f6d7220 */ /* 0x000fe20000400000 */
[----:B------:R-:W-:Y:S01]  /*3740*/  IMAD.X R143, R147, 0x1, R9, P4 ;  /* 0x00000001938f7824 */ /* 0x000fe200020e0609 */
[----:B------:R-:W-:Y:S02]  /*3750*/  LEA R108, P4, R138, R12, 0x1 ;  /* 0x0000000c8a6c7211 */ /* 0x000fe400078808ff */
[----:B------:R-:W-:Y:S02]  /*3760*/  FFMA R96, R96, R121, R109 ;  /* 0x0000007960607223 */ /* 0x000fe4000000006d */
[----:B------:R-:W-:Y:S02]  /*3770*/  LEA.HI.X R109, R138, R13, R132, 0x1, P4 ;  /* 0x0000000d8a6d7211 */ /* 0x000fe400020f0c84 */
[----:B------:R-:W-:Y:S02]  /*3780*/  ISETP.GT.AND P4, PT, R3, 0x100, P3 ;  /* 0x000001000300780c */ /* 0x000fe40001f84270 */
[----:B------:R-:W-:-:S05]  /*3790*/  F2FP.F16.F32.PACK_AB R96, RZ, R96 ;  /* 0x00000060ff60723e */ /* 0x000fca00000000ff */
[----:B------:R0:W-:Y:S06]  /*37a0*/  @P5 STG.E.U16 desc[UR36][R142.64], R96 ;  /* 0x000000608e005986 */ /* 0x0001ec000c101524 */
[----:B------:R-:W-:Y:S05]  /*37b0*/  @!P4 BRA `(.L_x_62) ;  /* 0x000000000004c947 */ /* 0x000fea0003800000 */
[----:B------:R2:W5:Y:S02]  /*37c0*/  LDG.E.LTC128B.U16 R149, desc[UR36][R108.64+0x2] ;  /* 0x000002246c957981 */ /* 0x000564000c1e1520 */
.L_x_62:
[----:B------:R-:W-:Y:S05]  /*37d0*/  BSYNC B1 ;  /* 0x0000000000017941 */ /* 0x000fea0003800000 */
.L_x_61:
[----:B-----5:R-:W-:Y:S01]  /*37e0*/  HADD2.F32 R139, -RZ, R149.H0_H0 ;  /* 0x20000095ff8b7230 */ /* 0x020fe20000004100 */
[----:B------:R-:W-:Y:S01]  /*37f0*/  IADD3 R144, P5, R130, R144, RZ ;  /* 0x0000009082907210 */ /* 0x000fe20007fbe0ff */
[----:B------:R-:W-:Y:S03]  /*3800*/  BSSY B1, `(.L_x_63) ;  /* 0x000001a000017945 */ /* 0x000fe60003800000 */
[----:B0-----:R-:W-:Y:S01]  /*3810*/  FMUL R96, R139, R122 ;  /* 0x0000007a8b607220 */ /* 0x001fe20000400000 */
[----:B------:R-:W-:-:S04]  /*3820*/  IMAD.WIDE.U32 R138, R124, 0x78, R140 ;  /* 0x000000787c8a7825 */ /* 0x000fc800078e008c */
[----:B------:R-:W-:Y:S01]  /*3830*/  FFMA R96, R97, R121, R96 ;  /* 0x0000007961607223 */ /* 0x000fe20000000060 */
[----:B------:R-:W-:Y:S02]  /*3840*/  @P4 IMAD.MOV.U32 R97, RZ, RZ, R143 ;  /* 0x000000ffff614224 */ /* 0x000fe400078e008f */
[----:B------:R-:W-:Y:S01]  /*3850*/  IMAD.X R145, R153, 0x1, R131, P5 ;  /* 0x0000000199917824 */ /* 0x000fe200028e0683 */
[----:B------:R-:W-:Y:S02]  /*3860*/  IADD3 R138, P5, R130, R138, RZ ;  /* 0x0000008a828a7210 */ /* 0x000fe40007fbe0ff */
[----:B------:R-:W-:Y:S01]  /*3870*/  F2FP.F16.F32.PACK_AB R96, RZ, R96 ;  /* 0x00000060ff60723e */ /* 0x000fe200000000ff */
[----:B------:R-:W-:Y:S01]  /*3880*/  IMAD.WIDE.U32 R140, R124, 0x78, R144 ;  /* 0x000000787c8c7825 */ /* 0x000fe200078e0090 */
[----:B------:R-:W-:Y:S02]  /*3890*/  IADD3.X R139, R131, R125, R139, P5, !PT ;  /* 0x0000007d838b7210 */ /* 0x000fe40002ffe48b */
[----:B------:R-:W-:Y:S01]  /*38a0*/  PRMT R147, R96, 0x7610, R147 ;  /* 0x0000761060937816 */ /* 0x000fe20000000093 */
[----:B------:R-:W-:-:S02]  /*38b0*/  @P4 IMAD.MOV.U32 R96, RZ, RZ, R142 ;  /* 0x000000ffff604224 */ /* 0x000fc400078e008e */
[----:B------:R-:W-:-:S03]  /*38c0*/  IMAD.IADD R151, R125, 0x1, R141 ;  /* 0x000000017d977824 */ /* 0x000fc600078e028d */
[----:B------:R0:W-:Y:S01]  /*38d0*/  @P4 STG.E.U16 desc[UR36][R96.64+0x2], R147 ;  /* 0x0000029360004986 */ /* 0x0001e2000c101524 */
[----:B------:R-:W-:-:S05]  /*38e0*/  IADD3 R150, P4, R144, R126, RZ ;  /* 0x0000007e90967210 */ /* 0x000fca0007f9e0ff */
[----:B------:R-:W-:Y:S01]  /*38f0*/  IMAD.X R145, R145, 0x1, R129, P4 ;  /* 0x0000000191917824 */ /* 0x000fe200020e0681 */
[----:B------:R-:W-:-:S04]  /*3900*/  IADD3 R132, P4, P5, R126, R140, R130 ;  /* 0x0000008c7e847210 */ /* 0x000fc80007d9e082 */
[----:B------:R-:W-:Y:S01]  /*3910*/  IADD3.X R134, R129, R151, R131, P4, P5 ;  /* 0x0000009781867210 */ /* 0x000fe200027ea483 */
[----:B0-----:R-:W-:Y:S01]  /*3920*/  IMAD.WIDE.U32 R146, R7, R124, R138 ;  /* 0x0000007c07927225 */ /* 0x001fe200078e008a */
[----:B------:R-:W-:-:S04]  /*3930*/  LEA R144, P4, R150, R12, 0x1 ;  /* 0x0000000c96907211 */ /* 0x000fc800078808ff */
[----:B------:R-:W-:Y:S02]  /*3940*/  LEA.HI.X R145, R150, R13, R145, 0x1, P4 ;  /* 0x0000000d96917211 */ /* 0x000fe400020f0c91 */
[----:B------:R-:W-:Y:S02]  /*3950*/  ISETP.GT.AND P4, PT, R3, 0x108, P0 ;  /* 0x000001080300780c */ /* 0x000fe40000784270 */
[----:B------:R-:W-:-:S04]  /*3960*/  IADD3 R96, P5, R10, R146, RZ ;  /* 0x000000920a607210 */ /* 0x000fc80007fbe0ff */
[----:B------:R-:W-:-:S07]  /*3970*/  IADD3.X R97, R11, R123, R147, P5, !PT ;  /* 0x0000007b0b617210 */ /* 0x000fce0002ffe493 */
[----:B------:R-:W-:Y:S05]  /*3980*/  @!P4 BRA `(.L_x_64) ;  /* 0x000000000004c947 */ /* 0x000fea0003800000 */
[----:B------:R0:W5:Y:S02]  /*3990*/  LDG.E.LTC128B.U16 R149, desc[UR36][R144.64] ;  /* 0x0000002490957981 */ /* 0x000164000c1e1520 */
.L_x_64:
[----:B------:R-:W-:Y:S05]  /*39a0*/  BSYNC B1 ;  /* 0x0000000000017941 */ /* 0x000fea0003800000 */
.L_x_63:
[----:B0-----:R-:W-:Y:S01]  /*39b0*/  IMAD.WIDE.U32 R144, R23, R20, R96 ;  /* 0x0000001417907225 */ /* 0x001fe200078e0060 */
[----:B------:R-:W-:Y:S03]  /*39c0*/  BSSY B1, `(.L_x_65) ;  /* 0x000000e000017945 */ /* 0x000fe60003800000 */
[----:B-----5:R-:W-:Y:S01]  /*39d0*/  HADD2.F32 R147, -RZ, R149.H0_H0 ;  /* 0x20000095ff937230 */ /* 0x020fe20000004100 */
[----:B------:R-:W-:Y:S01]  /*39e0*/  LEA R96, P5, R144, R12, 0x1 ;  /* 0x0000000c90607211 */ /* 0x000fe200078a08ff */
[----:B------:R-:W-:-:S03]  /*39f0*/  IMAD.IADD R97, R21, 0x1, R145 ;  /* 0x0000000115617824 */ /* 0x000fc600078e0291 */
[----:B------:R-:W-:Y:S02]  /*3a00*/  FMUL R147, R147, R122 ;  /* 0x0000007a93937220 */ /* 0x000fe40000400000 */
[----:B------:R-:W-:Y:S02]  /*3a10*/  LEA.HI.X R97, R144, R13, R97, 0x1, P5 ;  /* 0x0000000d90617211 */ /* 0x000fe400028f0c61 */
[----:B------:R-:W-:Y:S01]  /*3a20*/  FFMA R147, R98, R121, R147 ;  /* 0x0000007962937223 */ /* 0x000fe20000000093 */
[----:B------:R-:W-:-:S04]  /*3a30*/  IADD3 R144, P5, R142, R133, RZ ;  /* 0x000000858e907210 */ /* 0x000fc80007fbe0ff */
[----:B------:R-:W-:Y:S01]  /*3a40*/  F2FP.F16.F32.PACK_AB R147, RZ, R147 ;  /* 0x00000093ff93723e */ /* 0x000fe200000000ff */
[----:B------:R-:W-:Y:S01]  /*3a50*/  IMAD.X R145, R143, 0x1, R135, P5 ;  /* 0x000000018f917824 */ /* 0x000fe200028e0687 */
[----:B------:R-:W-:-:S04]  /*3a60*/  ISETP.GT.AND P5, PT, R3, 0x108, P3 ;  /* 0x000001080300780c */ /* 0x000fc80001fa4270 */
[----:B------:R0:W-:Y:S09]  /*3a70*/  @P4 STG.E.U16 desc[UR36][R144.64], R147 ;  /* 0x0000009390004986 */ /* 0x0001f2000c101524 */
[----:B------:R-:W-:Y:S05]  /*3a80*/  @!P5 BRA `(.L_x_66) ;  /* 0x000000000004d947 */ /* 0x000fea0003800000 */
[----:B------:R0:W5:Y:S02]  /*3a90*/  LDG.E.LTC128B.U16 R149, desc[UR36][R96.64+0x2] ;  /* 0x0000022460957981 */ /* 0x000164000c1e1520 */
.L_x_66:
[----:B------:R-:W-:Y:S05]  /*3aa0*/  BSYNC B1 ;  /* 0x0000000000017941 */ /* 0x000fea0003800000 */
.L_x_65:
[----:B0----5:R-:W-:Y:S01]  /*3ab0*/  HADD2.F32 R147, -RZ, R149.H0_H0 ;  /* 0x20000095ff937230 */ /* 0x021fe20000004100 */
[----:B------:R-:W-:Y:S04]  /*3ac0*/  BSSY B1, `(.L_x_67) ;  /* 0x000000a000017945 */ /* 0x000fe80003800000 */
[----:B------:R-:W-:-:S04]  /*3ad0*/  FMUL R98, R147, R122 ;  /* 0x0000007a93627220 */ /* 0x000fc80000400000 */
        /* <DEDUP_REMOVED lines=8> */
.L_x_68:
[----:B------:R-:W-:Y:S05]  /*3b60*/  BSYNC B1 ;  /* 0x0000000000017941 */ /* 0x000fea0003800000 */
.L_x_67:
[----:B-----5:R-:W-:Y:S01]  /*3b70*/  HADD2.F32 R147, -RZ, R149.H0_H0 ;  /* 0x20000095ff937230 */ /* 0x020fe20000004100 */
        /* <DEDUP_REMOVED lines=8> */
.L_x_70:
[----:B------:R-:W-:Y:S05]  /*3c00*/  BSYNC B1 ;  /* 0x0000000000017941 */ /* 0x000fea0003800000 */
.L_x_69:
        /* <DEDUP_REMOVED lines=9> */
.L_x_72:
[----:B------:R-:W-:Y:S05]  /*3ca0*/  BSYNC B1 ;  /* 0x0000000000017941 */ /* 0x000fea0003800000 */
.L_x_71:
        /* <DEDUP_REMOVED lines=9> */
.L_x_74:
[----:B------:R-:W-:Y:S05]  /*3d40*/  BSYNC B1 ;  /* 0x0000000000017941 */ /* 0x000fea0003800000 */
.L_x_73:
[----:B0----5:R-:W-:Y:S01]  /*3d50*/  HADD2.F32 R101, -RZ, R149.H0_H0 ;  /* 0x20000095ff657230 */ /* 0x021fe20000004100 */
[----:B------:R-:W-:-:S04]  /*3d60*/  IADD3 R126, P4, R126, R140, RZ ;  /* 0x0000008c7e7e7210 */ /* 0x000fc80007f9e0ff */
[----:B------:R-:W-:Y:S01]  /*3d70*/  FMUL R100, R101, R122 ;  /* 0x0000007a65647220 */ /* 0x000fe20000400000 */
[----:B------:R-:W-:-:S03]  /*3d80*/  IMAD.X R128, R151, 0x1, R129, P4 ;  /* 0x0000000197807824 */ /* 0x000fc600020e0681 */
[----:B------:R-:W-:-:S05]  /*3d90*/  FFMA R100, R103, R121, R100 ;  /* 0x0000007967647223 */ /* 0x000fca0000000064 */
[----:B------:R-:W-:-:S04]  /*3da0*/  F2FP.F16.F32.PACK_AB R100, RZ, R100 ;  /* 0x00000064ff64723e */ /* 0x000fc800000000ff */
[----:B------:R-:W-:Y:S02]  /*3db0*/  PRMT R101, R100, 0x7610, R101 ;  /* 0x0000761064657816 */ /* 0x000fe40000000065 */
[----:B------:R-:W-:-:S03]  /*3dc0*/  LEA R100, P4, R126, R12, 0x1 ;  /* 0x0000000c7e647211 */ /* 0x000fc600078808ff */
[----:B------:R0:W-:Y:S01]  /*3dd0*/  @P5 STG.E.U16 desc[UR36][R98.64+0x12], R101 ;  /* 0x0000126562005986 */ /* 0x0001e2000c101524 */
[----:B------:R-:W-:Y:S02]  /*3de0*/  ISETP.GT.AND P5, PT, R3, 0x180, P0 ;  /* 0x000001800300780c */ /* 0x000fe400007a4270 */
[----:B0-----:R-:W-:-:S11]  /*3df0*/  LEA.HI.X R101, R126, R13, R128, 0x1, P4 ;  /* 0x0000000d7e657211 */ /* 0x001fd600020f0c80 */
[----:B------:R0:W2:Y:S01]  /*3e00*/  @P5 LDG.E.LTC128B.U16 R149, desc[UR36][R100.64] ;  /* 0x0000002464955981 */ /* 0x0000a2000c1e1520 */
[----:B------:R-:W-:Y:S01]  /*3e10*/  IMAD.WIDE.U32 R110, R124, 0x78, R110 ;  /* 0x000000787c6e7825 */ /* 0x000fe200078e006e */
[----:B------:R-:W-:Y:S02]  /*3e20*/  BSSY B1, `(.L_x_75) ;  /* 0x0000016000017945 */ /* 0x000fe40003800000 */
[----:B------:R-:W-:-:S04]  /*3e30*/  IADD3 R102, P4, R130, R110, RZ ;  /* 0x0000006e82667210 */ /* 0x000fc80007f9e0ff */
[----:B------:R-:W-:Y:S01]  /*3e40*/  IADD3.X R103, R131, R125, R111, P4, !PT ;  /* 0x0000007d83677210 */ /* 0x000fe200027fe46f */
[----:B------:R-:W-:Y:S02]  /*3e50*/  IMAD R111, R5, 0x300, RZ ;  /* 0x00000300056f7824 */ /* 0x000fe400078e02ff */
[----:B0-----:R-:W-:-:S04]  /*3e60*/  IMAD.WIDE.U32 R100, R4, 0x300, R8 ;  /* 0x0000030004647825 */ /* 0x001fc800078e0008 */
[----:B------:R-:W-:-:S03]  /*3e70*/  IMAD.WIDE.U32 R102, R7, R124, R102 ;  /* 0x0000007c07667225 */ /* 0x000fc600078e0066 */
[----:B------:R-:W-:-:S04]  /*3e80*/  IADD3 R102, P4, R10, R102, RZ ;  /* 0x000000660a667210 */ /* 0x000fc80007f9e0ff */
[----:B------:R-:W-:-:S03]  /*3e90*/  IADD3.X R103, R11, R123, R103, P4, !PT ;  /* 0x0000007b0b677210 */ /* 0x000fc600027fe467 */
[----:B------:R-:W-:-:S03]  /*3ea0*/  IMAD.WIDE.U32 R102, R23, R20, R102 ;  /* 0x0000001417667225 */ /* 0x000fc600078e0066 */
[----:B------:R-:W-:Y:S01]  /*3eb0*/  LEA R98, P4, R102, R12, 0x1 ;  /* 0x0000000c66627211 */ /* 0x000fe200078808ff */
[----:B--2---:R-:W-:-:S05]  /*3ec0*/  HADD2.F32 R99, -RZ, R149.H0_H0 ;  /* 0x20000095ff637230 */ /* 0x004fca0000004100 */
[----:B------:R-:W-:-:S04]  /*3ed0*/  FMUL R99, R99, R122 ;  /* 0x0000007a63637220 */ /* 0x000fc80000400000 */
[----:B------:R-:W-:Y:S01]  /*3ee0*/  FFMA R99, R88, R121, R99 ;  /* 0x0000007958637223 */ /* 0x000fe20000000063 */
[----:B------:R-:W-:Y:S02]  /*3ef0*/  IMAD.IADD R88, R21, 0x1, R103 ;  /* 0x0000000115587824 */ /* 0x000fe400078e0267 */
[----:B------:R-:W-:Y:S02]  /*3f00*/  IMAD.IADD R103, R101, 0x1, R111 ;  /* 0x0000000165677824 */ /* 0x000fe400078e026f */
[----:B------:R-:W-:Y:S02]  /*3f10*/  F2FP.F16.F32.PACK_AB R110, RZ, R99 ;  /* 0x00000063ff6e723e */ /* 0x000fe400000000ff */
[----:B------:R-:W-:Y:S01]  /*3f20*/  LEA.HI.X R99, R102, R13, R88, 0x1, P4 ;  /* 0x0000000d66637211 */ /* 0x000fe200020f0c58 */
[----:B------:R-:W-:Y:S01]  /*3f30*/  @P5 IMAD.MOV.U32 R102, RZ, RZ, R100 ;  /* 0x000000ffff665224 */ /* 0x000fe200078e0064 */
[----:B------:R-:W-:-:S04]  /*3f40*/  ISETP.GT.AND P4, PT, R3, 0x180, P3 ;  /* 0x000001800300780c */ /* 0x000fc80001f84270 */
[----:B------:R0:W-:Y:S09]  /*3f50*/  @P5 STG.E.U16 desc[UR36][R102.64], R110 ;  /* 0x0000006e66005986 */ /* 0x0001f2000c101524 */
[----:B------:R-:W-:Y:S05]  /*3f60*/  @!P4 BRA `(.L_x_76) ;  /* 0x000000000004c947 */ /* 0x000fea0003800000 */
[----:B------:R2:W5:Y:S02]  /*3f70*/  LDG.E.LTC128B.U16 R149, desc[UR36][R98.64+0x2] ;  /* 0x0000022462957981 */ /* 0x000564000c1e1520 */
.L_x_76:
[----:B------:R-:W-:Y:S05]  /*3f80*/  BSYNC B1 ;  /* 0x0000000000017941 */ /* 0x000fea0003800000 */
.L_x_75:
[----:B-----5:R-:W-:Y:S01]  /*3f90*/  HADD2.F32 R111, -RZ, R149.H0_H0 ;  /* 0x20000095ff6f7230 */ /* 0x020fe20000004100 */
[----:B------:R-:W-:Y:S01]  /*3fa0*/  ISETP.GT.AND P0, PT, R3, 0x188, P0 ;  /* 0x000001880300780c */ /* 0x000fe20000704270 */
[----:B------:R-:W-:Y:S01]  /*3fb0*/  IMAD.WIDE.U32 R138, R124, 0x78, R138 ;  /* 0x000000787c8a7825 */ /* 0x000fe200078e008a */
[----:B------:R-:W-:Y:S03]  /*3fc0*/  BSSY B1, `(.L_x_77) ;  /* 0x0000010000017945 */ /* 0x000fe60003800000 */
[----:B0-----:R-:W-:Y:S01]  /*3fd0*/  FMUL R110, R111, R122 ;  /* 0x0000007a6f6e7220 */ /* 0x001fe20000400000 */
[----:B------:R-:W-:Y:S01]  /*3fe0*/  @P4 IMAD.MOV.U32 R126, RZ, RZ, R100 ;  /* 0x000000ffff7e4224 */ /* 0x000fe200078e0064 */
[----:B------:R-:W-:Y:S01]  /*3ff0*/  IADD3 R88, P5, R130, R138, RZ ;  /* 0x0000008a82587210 */ /* 0x000fe20007fbe0ff */
[----:B------:R-:W-:Y:S02]  /*4000*/  @P4 IMAD.MOV.U32 R127, RZ, RZ, R103 ;  /* 0x000000ffff7f4224 */ /* 0x000fe400078e0067 */
[----:B------:R-:W-:Y:S01]  /*4010*/  FFMA R110, R89, R121, R110 ;  /* 0x00000079596e7223 */ /* 0x000fe2000000006e */
[----:B------:R-:W-:-:S04]  /*4020*/  IADD3.X R89, R131, R125, R139, P5, !PT ;  /* 0x0000007d83597210 */ /* 0x000fc80002ffe48b */
[----:B------:R-:W-:Y:S01]  /*4030*/  F2FP.F16.F32.PACK_AB R110, RZ, R110 ;  /* 0x0000006eff6e723e */ /* 0x000fe200000000ff */
[----:B------:R-:W-:-:S03]  /*4040*/  IMAD.WIDE.U32 R124, R7, R124, R88 ;  /* 0x0000007c077c7225 */ /* 0x000fc600078e0058 */
[----:B------:R-:W-:Y:S02]  /*4050*/  PRMT R7, R110, 0x7610, R7 ;  /* 0x000076106e077816 */ /* 0x000fe40000000007 */
[----:B------:R-:W-:-:S03]  /*4060*/  IADD3 R110, P5, R10, R124, RZ ;  /* 0x0000007c0a6e7210 */ /* 0x000fc60007fbe0ff */
[----:B------:R0:W-:Y:S01]  /*4070*/  @P4 STG.E.U16 desc[UR36][R126.64+0x2], R7 ;  /* 0x000002077e004986 */ /* 0x0001e2000c101524 */
[----:B------:R-:W-:-:S04]  /*4080*/  LEA R88, P4, R132, R12, 0x1 ;  /* 0x0000000c84587211 */ /* 0x000fc800078808ff */
[----:B------:R-:W-:Y:S01]  /*4090*/  LEA.HI.X R89, R132, R13, R134, 0x1, P4 ;  /* 0x0000000d84597211 */ /* 0x000fe200020f0c86 */
[----:B------:R-:W-:Y:S08]  /*40a0*/  @!P0 BRA `(.L_x_78) ;  /* 0x0000000000048947 */ /* 0x000ff00003800000 */
[----:B------:R0:W5:Y:S02]  /*40b0*/  LDG.E.LTC128B.U16 R149, desc[UR36][R88.64] ;  /* 0x0000002458957981 */ /* 0x000164000c1e1520 */
.L_x_78:
[----:B------:R-:W-:Y:S05]  /*40c0*/  BSYNC B1 ;  /* 0x0000000000017941 */ /* 0x000fea0003800000 */
.L_x_77:
[----:B0----5:R-:W-:Y:S01]  /*40d0*/  HADD2.F32 R7, -RZ, R149.H0_H0 ;  /* 0x20000095ff077230 */ /* 0x021fe20000004100 */
[----:B------:R-:W-:Y:S01]  /*40e0*/  IADD3 R10, P4, R133, R100, RZ ;  /* 0x00000064850a7210 */ /* 0x000fe20007f9e0ff */
[----:B------:R-:W-:Y:S01]  /*40f0*/  BSSY B1, `(.L_x_79) ;  /* 0x000000e000017945 */ /* 0x000fe20003800000 */
[----:B------:R-:W-:Y:S02]  /*4100*/  IADD3.X R111, R11, R123, R125, P5, !PT ;  /* 0x0000007b0b6f7210 */ /* 0x000fe40002ffe47d */
[----:B------:R-:W-:Y:S01]  /*4110*/  FMUL R7, R7, R122 ;  /* 0x0000007a07077220 */ /* 0x000fe20000400000 */
[----:B------:R-:W-:Y:S01]  /*4120*/  IMAD.X R11, R103, 0x1, R135, P4 ;  /* 0x00000001670b7824 */ /* 0x000fe200020e0687 */
[----:B------:R-:W-:Y:S01]  /*4130*/  ISETP.GT.AND P3, PT, R3, 0x188, P3 ;  /* 0x000001880300780c */ /* 0x000fe20001f64270 */
[----:B------:R-:W-:-:S04]  /*4140*/  IMAD.WIDE.U32 R88, R23, R20, R110 ;  /* 0x0000001417587225 */ /* 0x000fc800078e006e */
[----:B------:R-:W-:Y:S01]  /*4150*/  FFMA R7, R90, R121, R7 ;  /* 0x000000795a077223 */ /* 0x000fe20000000007 */
[----:B------:R-:W-:Y:S01]  /*4160*/  IMAD.IADD R21, R21, 0x1, R89 ;  /* 0x0000000115157824 */ /* 0x000fe200078e0259 */
[----:B------:R-:W-:-:S03]  /*4170*/  LEA R12, P5, R88, R12, 0x1 ;  /* 0x0000000c580c7211 */ /* 0x000fc600078a08ff */
[----:B------:R-:W-:Y:S02]  /*4180*/  F2FP.F16.F32.PACK_AB R7, RZ, R7 ;  /* 0x00000007ff07723e */ /* 0x000fe400000000ff */
[----:B------:R-:W-:-:S03]  /*4190*/  LEA.HI.X R13, R88, R13, R21, 0x1, P5 ;  /* 0x0000000d580d7211 */ /* 0x000fc600028f0c15 */
[----:B------:R0:W-:Y:S01]  /*41a0*/  @P0 STG.E.U16 desc[UR36][R10.64], R7 ;  /* 0x000000070a000986 */ /* 0x0001e2000c101524 */
[----:B------:R-:W-:Y:S05]  /*41b0*/  @!P3 BRA `(.L_x_80) ;  /* 0x000000000004b947 */ /* 0x000fea0003800000 */
[----:B------:R0:W5:Y:S02]  /*41c0*/  LDG.E.LTC128B.U16 R149, desc[UR36][R12.64+0x2] ;  /* 0x000002240c957981 */ /* 0x000164000c1e1520 */
.L_x_80:
[----:B------:R-:W-:Y:S05]  /*41d0*/  BSYNC B1 ;  /* 0x0000000000017941 */ /* 0x000fea0003800000 */
.L_x_79:
        /* <DEDUP_REMOVED lines=9> */
.L_x_82:
[----:B------:R-:W-:Y:S05]  /*4270*/  BSYNC B1 ;  /* 0x0000000000017941 */ /* 0x000fea0003800000 */
.L_x_81:
[----:B-----5:R-:W-:Y:S01]  /*4280*/  HADD2.F32 R7, -RZ, R149.H0_H0 ;  /* 0x20000095ff077230 */ /* 0x020fe20000004100 */
[----:B------:R-:W-:Y:S01]  /*4290*/  ISETP.GT.AND P3, PT, R3, 0x180, P2 ;  /* 0x000001800300780c */ /* 0x000fe20001764270 */
[----:B0-----:R-:W-:Y:S01]  /*42a0*/  @P0 IMAD.MOV.U32 R20, RZ, RZ, R100 ;  /* 0x000000ffff140224 */ /* 0x001fe200078e0064 */
[----:B------:R-:W-:Y:S01]  /*42b0*/  BSSY B1, `(.L_x_83) ;  /* 0x0000008000017945 */ /* 0x000fe20003800000 */
[----:B------:R-:W-:Y:S02]  /*42c0*/  @P0 IMAD.MOV.U32 R21, RZ, RZ, R103 ;  /* 0x000000ffff150224 */ /* 0x000fe400078e0067 */
[----:B------:R-:W-:-:S04]  /*42d0*/  FMUL R7, R7, R122 ;  /* 0x0000007a07077220 */ /* 0x000fc80000400000 */
[----:B------:R-:W-:-:S05]  /*42e0*/  FFMA R7, R92, R121, R7 ;  /* 0x000000795c077223 */ /* 0x000fca0000000007 */
[----:B------:R-:W-:-:S05]  /*42f0*/  F2FP.F16.F32.PACK_AB R7, RZ, R7 ;  /* 0x00000007ff07723e */ /* 0x000fca00000000ff */
[----:B------:R0:W-:Y:S01]  /*4300*/  @P0 STG.E.U16 desc[UR36][R20.64+0x10], R7 ;  /* 0x0000100714000986 */ /* 0x0001e2000c101524 */
[----:B------:R-:W-:Y:S05]  /*4310*/  @!P3 BRA `(.L_x_84) ;  /* 0x000000000004b947 */ /* 0x000fea0003800000 */
[----:B------:R0:W5:Y:S02]  /*4320*/  LDG.E.LTC128B.U16 R149, desc[UR36][R98.64+0x12] ;  /* 0x0000122462957981 */ /* 0x000164000c1e1520 */
.L_x_84:
[----:B------:R-:W-:Y:S05]  /*4330*/  BSYNC B1 ;  /* 0x0000000000017941 */ /* 0x000fea0003800000 */
.L_x_83:
[----:B0----5:R-:W-:Y:S01]  /*4340*/  HADD2.F32 R7, -RZ, R149.H0_H0 ;  /* 0x20000095ff077230 */ /* 0x021fe20000004100 */
[----:B------:R-:W-:Y:S01]  /*4350*/  ISETP.GT.AND P1, PT, R3, 0x188, P1 ;  /* 0x000001880300780c */ /* 0x000fe20000f24270 */
[----:B------:R-:W-:Y:S01]  /*4360*/  @P3 IMAD.MOV.U32 R101, RZ, RZ, R103 ;  /* 0x000000ffff653224 */ /* 0x000fe200078e0067 */
[----:B------:R-:W-:Y:S02]  /*4370*/  BSSY B1, `(.L_x_85) ;  /* 0x0000007000017945 */ /* 0x000fe40003800000 */
[----:B------:R-:W-:-:S04]  /*4380*/  FMUL R20, R7, R122 ;  /* 0x0000007a07147220 */ /* 0x000fc80000400000 */
[----:B------:R-:W-:-:S05]  /*4390*/  FFMA R20, R93, R121, R20 ;  /* 0x000000795d147223 */ /* 0x000fca0000000014 */
[----:B------:R-:W-:-:S05]  /*43a0*/  F2FP.F16.F32.PACK_AB R20, RZ, R20 ;  /* 0x00000014ff14723e */ /* 0x000fca00000000ff */
[----:B------:R0:W-:Y:S01]  /*43b0*/  @P3 STG.E.U16 desc[UR36][R100.64+0x12], R20 ;  /* 0x0000121464003986 */ /* 0x0001e2000c101524 */
[----:B------:R-:W-:Y:S05]  /*43c0*/  @!P1 BRA `(.L_x_86) ;  /* 0x0000000000049947 */ /* 0x000fea0003800000 */
[----:B------:R0:W5:Y:S02]  /*43d0*/  LDG.E.LTC128B.U16 R149, desc[UR36][R12.64+0x10] ;  /* 0x000010240c957981 */ /* 0x000164000c1e1520 */
.L_x_86:
[----:B------:R-:W-:Y:S05]  /*43e0*/  BSYNC B1 ;  /* 0x0000000000017941 */ /* 0x000fea0003800000 */
.L_x_85:
        /* <DEDUP_REMOVED lines=9> */
.L_x_88:
[----:B------:R-:W-:Y:S05]  /*4480*/  BSYNC B1 ;  /* 0x0000000000017941 */ /* 0x000fea0003800000 */
.L_x_87:
[----:B0----5:R-:W-:Y:S01]  /*4490*/  HADD2.F32 R7, -RZ, R149.H0_H0 ;  /* 0x20000095ff077230 */ /* 0x021fe20000004100 */
        /* <DEDUP_REMOVED lines=9> */
.L_x_90:
[----:B------:R-:W-:Y:S05]  /*4530*/  BSYNC B1 ;  /* 0x0000000000017941 */ /* 0x000fea0003800000 */
.L_x_89:
        /* <DEDUP_REMOVED lines=10> */
.L_x_92:
[----:B------:R-:W-:Y:S05]  /*45e0*/  BSYNC B1 ;  /* 0x0000000000017941 */ /* 0x000fea0003800000 */
.L_x_91:
        /* <DEDUP_REMOVED lines=9> */
.L_x_94:
[----:B------:R-:W-:Y:S05]  /*4680*/  BSYNC B1 ;  /* 0x0000000000017941 */ /* 0x000fea0003800000 */
.L_x_93:
        /* <DEDUP_REMOVED lines=9> */
.L_x_96:
[----:B------:R-:W-:Y:S05]  /*4720*/  BSYNC B1 ;  /* 0x0000000000017941 */ /* 0x000fea0003800000 */
.L_x_95:
        /* <DEDUP_REMOVED lines=10> */
.L_x_98:
[----:B------:R-:W-:Y:S05]  /*47d0*/  BSYNC B1 ;  /* 0x0000000000017941 */ /* 0x000fea0003800000 */
.L_x_97:
        /* <DEDUP_REMOVED lines=10> */
.L_x_100:
[----:B------:R-:W-:Y:S05]  /*4880*/  BSYNC B1 ;  /* 0x0000000000017941 */ /* 0x000fea0003800000 */
.L_x_99:
        /* <DEDUP_REMOVED lines=9> */
.L_x_102:
[----:B------:R-:W-:Y:S05]  /*4920*/  BSYNC B1 ;  /* 0x0000000000017941 */ /* 0x000fea0003800000 */
.L_x_101:
        /* <DEDUP_REMOVED lines=9> */
.L_x_104:
[----:B------:R-:W-:Y:S05]  /*49c0*/  BSYNC B1 ;  /* 0x0000000000017941 */ /* 0x000fea0003800000 */
.L_x_103:
        /* <DEDUP_REMOVED lines=9> */
.L_x_106:
[----:B------:R-:W-:Y:S05]  /*4a60*/  BSYNC B1 ;  /* 0x0000000000017941 */ /* 0x000fea0003800000 */
.L_x_105:
        /* <DEDUP_REMOVED lines=9> */
.L_x_108:
[----:B------:R-:W-:Y:S05]  /*4b00*/  BSYNC B1 ;  /* 0x0000000000017941 */ /* 0x000fea0003800000 */
.L_x_107:
        /* <DEDUP_REMOVED lines=9> */
.L_x_110:
[----:B------:R-:W-:Y:S05]  /*4ba0*/  BSYNC B1 ;  /* 0x0000000000017941 */ /* 0x000fea0003800000 */
.L_x_109:
        /* <DEDUP_REMOVED lines=9> */
.L_x_112:
[----:B------:R-:W-:Y:S05]  /*4c40*/  BSYNC B1 ;  /* 0x0000000000017941 */ /* 0x000fea0003800000 */
.L_x_111:
        /* <DEDUP_REMOVED lines=9> */
.L_x_114:
[----:B------:R-:W-:Y:S05]  /*4ce0*/  BSYNC B1 ;  /* 0x0000000000017941 */ /* 0x000fea0003800000 */
.L_x_113:
        /* <DEDUP_REMOVED lines=9> */
.L_x_116:
[----:B------:R-:W-:Y:S05]  /*4d80*/  BSYNC B1 ;  /* 0x0000000000017941 */ /* 0x000fea0003800000 */
.L_x_115:
        /* <DEDUP_REMOVED lines=9> */
.L_x_118:
[----:B------:R-:W-:Y:S05]  /*4e20*/  BSYNC B1 ;  /* 0x0000000000017941 */ /* 0x000fea0003800000 */
.L_x_117:
        /* <DEDUP_REMOVED lines=9> */
.L_x_120:
[----:B------:R-:W-:Y:S05]  /*4ec0*/  BSYNC B1 ;  /* 0x0000000000017941 */ /* 0x000fea0003800000 */
.L_x_119:
[----:B0----5:R-:W-:Y:S01]  /*4ed0*/  HADD2.F32 R7, -RZ, R149.H0_H0 ;  /* 0x20000095ff077230 */ /* 0x021fe20000004100 */
[----:B------:R-:W-:-:S04]  /*4ee0*/  ISETP.GT.AND P5, PT, R3, 0x100, P3 ;  /* 0x000001000300780c */ /* 0x000fc80001fa4270 */
[----:B------:R-:W-:-:S04]  /*4ef0*/  FMUL R10, R7, R122 ;  /* 0x0000007a070a7220 */ /* 0x000fc80000400000 */
[----:B------:R-:W-:-:S05]  /*4f00*/  FFMA R10, R79, R121, R10 ;  /* 0x000000794f0a7223 */ /* 0x000fca000000000a */
[----:B------:R-:W-:-:S05]  /*4f10*/  F2FP.F16.F32.PACK_AB R10, RZ, R10 ;  /* 0x0000000aff0a723e */ /* 0x000fca00000000ff */
[----:B------:R0:W-:Y:S04]  /*4f20*/  @P4 STG.E.U16 desc[UR36][R106.64+0x32], R10 ;  /* 0x0000320a6a004986 */ /* 0x0001e8000c101524 */
[----:B------:R-:W2:Y:S01]  /*4f30*/  @P5 LDG.E.LTC128B.U16 R149, desc[UR36][R108.64+0x20] ;  /* 0x000020246c955981 */ /* 0x000ea2000c1e1520 */
[C---:B------:R-:W-:Y:S01]  /*4f40*/  IMAD.SHL.U32 R23, R4.reuse, 0x100, RZ ;  /* 0x0000010004177824 */ /* 0x040fe200078e00ff */
[----:B------:R-:W-:Y:S01]  /*4f50*/  SHF.L.U64.HI R73, R4, 0x8, R5 ;  /* 0x0000000804497819 */ /* 0x000fe20000010205 */
[----:B------:R-:W-:Y:S03]  /*4f60*/  BSSY B1, `(.L_x_121) ;  /* 0x000000b000017945 */ /* 0x000fe60003800000 */
[----:B------:R-:W-:-:S05]  /*4f70*/  IADD3 R136, P4, R23, R136, RZ ;  /* 0x0000008817887210 */ /* 0x000fca0007f9e0ff */
[----:B------:R-:W-:Y:S01]  /*4f80*/  IMAD.X R137, R73, 0x1, R105, P4 ;  /* 0x0000000149897824 */ /* 0x000fe200020e0669 */
[----:B------:R-:W-:Y:S01]  /*4f90*/  ISETP.GT.AND P4, PT, R3, 0x100, P2 ;  /* 0x000001000300780c */ /* 0x000fe20001784270 */
[----:B--2---:R-:W-:-:S05]  /*4fa0*/  HADD2.F32 R7, -RZ, R149.H0_H0 ;  /* 0x20000095ff077230 */ /* 0x004fca0000004100 */
[----:B------:R-:W-:-:S04]  /*4fb0*/  FMUL R7, R7, R122 ;  /* 0x0000007a07077220 */ /* 0x000fc80000400000 */
[----:B------:R-:W-:-:S05]  /*4fc0*/  FFMA R7, R64, R121, R7 ;  /* 0x0000007940077223 */ /* 0x000fca0000000007 */
[----:B------:R-:W-:-:S05]  /*4fd0*/  F2FP.F16.F32.PACK_AB R7, RZ, R7 ;  /* 0x00000007ff07723e */ /* 0x000fca00000000ff */
[----:B------:R0:W-:Y:S01]  /*4fe0*/  @P5 STG.E.U16 desc[UR36][R136.64+0x20], R7 ;  /* 0x0000200788005986 */ /* 0x0001e2000c101524 */
[----:B------:R-:W-:Y:S05]  /*4ff0*/  @!P4 BRA `(.L_x_122) ;  /* 0x000000000004c947 */ /* 0x000fea0003800000 */
[----:B------:R2:W5:Y:S02]  /*5000*/  LDG.E.LTC128B.U16 R149, desc[UR36][R108.64+0x22] ;  /* 0x000022246c957981 */ /* 0x000564000c1e1520 */
.L_x_122:
[----:B------:R-:W-:Y:S05]  /*5010*/  BSYNC B1 ;  /* 0x0000000000017941 */ /* 0x000fea0003800000 */
.L_x_121:
[----:B-----5:R-:W-:Y:S01]  /*5020*/  HADD2.F32 R5, -RZ, R149.H0_H0 ;  /* 0x20000095ff057230 */ /* 0x020fe20000004100 */
[----:B------:R-:W-:-:S04]  /*5030*/  ISETP.GT.AND P5, PT, R3, 0x108, P3 ;  /* 0x000001080300780c */ /* 0x000fc80001fa4270 */
[----:B------:R-:W-:-:S04]  /*5040*/  FMUL R4, R5, R122 ;  /* 0x0000007a05047220 */ /* 0x000fc80000400000 */
[----:B------:R-:W-:-:S05]  /*5050*/  FFMA R4, R65, R121, R4 ;  /* 0x0000007941047223 */ /* 0x000fca0000000004 */
[----:B------:R-:W-:-:S04]  /*5060*/  F2FP.F16.F32.PACK_AB R4, RZ, R4 ;  /* 0x00000004ff04723e */ /* 0x000fc800000000ff */
[----:B0-----:R-:W-:-:S05]  /*5070*/  PRMT R7, R4, 0x7610, R7 ;  /* 0x0000761004077816 */ /* 0x001fca0000000007 */
[----:B------:R0:W-:Y:S04]  /*5080*/  @P4 STG.E.U16 desc[UR36][R136.64+0x22], R7 ;  /* 0x0000220788004986 */ /* 0x0001e8000c101524 */
[----:B------:R-:W3:Y:S01]  /*5090*/  @P5 LDG.E.LTC128B.U16 R149, desc[UR36][R96.64+0x20] ;  /* 0x0000202460955981 */ /* 0x000ee2000c1e1520 */
[----:B------:R-:W-:Y:S01]  /*50a0*/  IADD3 R4, P4, R133, R136, RZ ;  /* 0x0000008885047210 */ /* 0x000fe20007f9e0ff */
[----:B---3--:R-:W-:-:S05]  /*50b0*/  HADD2.F32 R5, -RZ, R149.H0_H0 ;  /* 0x20000095ff057230 */ /* 0x008fca0000004100 */
[----:B------:R-:W-:-:S04]  /*50c0*/  FMUL R5, R5, R122 ;  /* 0x0000007a05057220 */ /* 0x000fc80000400000 */
[----:B------:R-:W-:Y:S01]  /*50d0*/  FFMA R66, R66, R121, R5 ;  /* 0x0000007942427223 */ /* 0x000fe20000000005 */
[----:B------:R-:W-:Y:S01]  /*50e0*/  IMAD.X R5, R135, 0x1, R137, P4 ;  /* 0x0000000187057824 */ /* 0x000fe200020e0689 */
[----:B------:R-:W-:-:S03]  /*50f0*/  ISETP.GT.AND P4, PT, R3, 0x108, P2 ;  /* 0x000001080300780c */ /* 0x000fc60001784270 */
[----:B------:R-:W-:-:S05]  /*5100*/  F2FP.F16.F32.PACK_AB R66, RZ, R66 ;  /* 0x00000042ff42723e */ /* 0x000fca00000000ff */
[----:B------:R3:W-:Y:S05]  /*5110*/  @P5 STG.E.U16 desc[UR36][R4.64+0x20], R66 ;  /* 0x0000204204005986 */ /* 0x0007ea000c101524 */
[----:B------:R-:W0:Y:S01]  /*5120*/  @P4 LDG.E.LTC128B.U16 R149, desc[UR36][R96.64+0x22] ;  /* 0x0000222460954981 */ /* 0x000e22000c1e1520 */
[----:B------:R-:W-:Y:S01]  /*5130*/  IADD3 R10, P5, R136, R133, RZ ;  /* 0x00000085880a7210 */ /* 0x000fe20007fbe0ff */
[----:B------:R-:W-:Y:S04]  /*5140*/  BSSY B1, `(.L_x_123) ;  /* 0x000000a000017945 */ /* 0x000fe80003800000 */
[----:B------:R-:W-:Y:S01]  /*5150*/  IMAD.X R11, R137, 0x1, R135, P5 ;  /* 0x00000001890b7824 */ /* 0x000fe200028e0687 */
[----:B------:R-:W-:Y:S01]  /*5160*/  ISETP.GT.AND P5, PT, R3, 0x100, P1 ;  /* 0x000001000300780c */ /* 0x000fe20000fa4270 */
[----:B0-----:R-:W-:-:S05]  /*5170*/  HADD2.F32 R7, -RZ, R149.H0_H0 ;  /* 0x20000095ff077230 */ /* 0x001fca0000004100 */
[----:B------:R-:W-:-:S04]  /*5180*/  FMUL R20, R7, R122 ;  /* 0x0000007a07147220 */ /* 0x000fc80000400000 */
[----:B------:R-:W-:-:S05]  /*5190*/  FFMA R20, R67, R121, R20 ;  /* 0x0000007943147223 */ /* 0x000fca0000000014 */
[----:B------:R-:W-:-:S05]  /*51a0*/  F2FP.F16.F32.PACK_AB R20, RZ, R20 ;  /* 0x00000014ff14723e */ /* 0x000fca00000000ff */
[----:B------:R3:W-:Y:S01]  /*51b0*/  @P4 STG.E.U16 desc[UR36][R10.64+0x22], R20 ;  /* 0x000022140a004986 */ /* 0x0007e2000c101524 */
[----:B------:R-:W-:Y:S05]  /*51c0*/  @!P5 BRA `(.L_x_124) ;  /* 0x000000000004d947 */ /* 0x000fea0003800000 */
[----:B------:R0:W5:Y:S02]  /*51d0*/  LDG.E.LTC128B.U16 R149, desc[UR36][R108.64+0x30] ;  /* 0x000030246c957981 */ /* 0x000164000c1e1520 */
.L_x_124:
[----:B------:R-:W-:Y:S05]  /*51e0*/  BSYNC B1 ;  /* 0x0000000000017941 */ /* 0x000fea0003800000 */
.L_x_123:
        /* <DEDUP_REMOVED lines=9> */
.L_x_126:
[----:B------:R-:W-:Y:S05]  /*5280*/  BSYNC B1 ;  /* 0x0000000000017941 */ /* 0x000fea0003800000 */
.L_x_125:
[----:B0----5:R-:W-:Y:S01]  /*5290*/  HADD2.F32 R7, -RZ, R149.H0_H0 ;  /* 0x20000095ff077230 */ /* 0x021fe20000004100 */
[----:B------:R-:W-:Y:S01]  /*52a0*/  ISETP.GT.AND P5, PT, R3, 0x108, P1 ;  /* 0x000001080300780c */ /* 0x000fe20000fa4270 */
[----:B------:R-:W-:Y:S03]  /*52b0*/  BSSY B1, `(.L_x_127) ;  /* 0x0000007000017945 */ /* 0x000fe60003800000 */
[----:B---3--:R-:W-:-:S04]  /*52c0*/  FMUL R10, R7, R122 ;  /* 0x0000007a070a7220 */ /* 0x008fc80000400000 */
[----:B------:R-:W-:-:S05]  /*52d0*/  FFMA R10, R69, R121, R10 ;  /* 0x00000079450a7223 */ /* 0x000fca000000000a */
[----:B------:R-:W-:-:S05]  /*52e0*/  F2FP.F16.F32.PACK_AB R10, RZ, R10 ;  /* 0x0000000aff0a723e */ /* 0x000fca00000000ff */
[----:B------:R0:W-:Y:S01]  /*52f0*/  @P4 STG.E.U16 desc[UR36][R136.64+0x32], R10 ;  /* 0x0000320a88004986 */ /* 0x0001e2000c101524 */
[----:B------:R-:W-:Y:S05]  /*5300*/  @!P5 BRA `(.L_x_128) ;  /* 0x000000000004d947 */ /* 0x000fea0003800000 */
[----:B------:R3:W5:Y:S02]  /*5310*/  LDG.E.LTC128B.U16 R149, desc[UR36][R96.64+0x30] ;  /* 0x0000302460957981 */ /* 0x000764000c1e1520 */
.L_x_128:
[----:B------:R-:W-:Y:S05]  /*5320*/  BSYNC B1 ;  /* 0x0000000000017941 */ /* 0x000fea0003800000 */
.L_x_127:
        /* <DEDUP_REMOVED lines=9> */
.L_x_130:
[----:B------:R-:W-:Y:S05]  /*53c0*/  BSYNC B1 ;  /* 0x0000000000017941 */ /* 0x000fea0003800000 */
.L_x_129:
        /* <DEDUP_REMOVED lines=9> */
.L_x_132:
[----:B------:R-:W-:Y:S05]  /*5460*/  BSYNC B1 ;  /* 0x0000000000017941 */ /* 0x000fea0003800000 */
.L_x_131:
[----:B-----5:R-:W-:Y:S01]  /*5470*/  HADD2.F32 R7, -RZ, R149.H0_H0 ;  /* 0x20000095ff077230 */ /* 0x020fe20000004100 */
[----:B0-----:R-:W-:Y:S01]  /*5480*/  IADD3 R10, P4, R23, R136, RZ ;  /* 0x00000088170a7210 */ /* 0x001fe20007f9e0ff */
[----:B------:R-:W-:Y:S03]  /*5490*/  BSSY B1, `(.L_x_133) ;  /* 0x0000009000017945 */ /* 0x000fe60003800000 */
[----:B------:R-:W-:Y:S01]  /*54a0*/  FMUL R7, R7, R122 ;  /* 0x0000007a07077220 */ /* 0x000fe20000400000 */
[----:B------:R-:W-:Y:S01]  /*54b0*/  IMAD.X R11, R73, 0x1, R137, P4 ;  /* 0x00000001490b7824 */ /* 0x000fe200020e0689 */
[----:B------:R-:W-:Y:S02]  /*54c0*/  ISETP.GT.AND P4, PT, R3, 0x180, P2 ;  /* 0x000001800300780c */ /* 0x000fe40001784270 */
[----:B------:R-:W-:-:S05]  /*54d0*/  FFMA R7, R56, R121, R7 ;  /* 0x0000007938077223 */ /* 0x000fca0000000007 */
[----:B------:R-:W-:-:S05]  /*54e0*/  F2FP.F16.F32.PACK_AB R7, RZ, R7 ;  /* 0x00000007ff07723e */ /* 0x000fca00000000ff */
[----:B------:R0:W-:Y:S01]  /*54f0*/  @P5 STG.E.U16 desc[UR36][R10.64+0x20], R7 ;  /* 0x000020070a005986 */ /* 0x0001e2000c101524 */
[----:B------:R-:W-:Y:S05]  /*5500*/  @!P4 BRA `(.L_x_134) ;  /* 0x000000000004c947 */ /* 0x000fea0003800000 */
[----:B------:R0:W5:Y:S02]  /*5510*/  LDG.E.LTC128B.U16 R149, desc[UR36][R98.64+0x22] ;  /* 0x0000222462957981 */ /* 0x000164000c1e1520 */
.L_x_134:
[----:B------:R-:W-:Y:S05]  /*5520*/  BSYNC B1 ;  /* 0x0000000000017941 */ /* 0x000fea0003800000 */
.L_x_133:
        /* <DEDUP_REMOVED lines=9> */
.L_x_136:
[----:B------:R-:W-:Y:S05]  /*55c0*/  BSYNC B1 ;  /* 0x0000000000017941 */ /* 0x000fea0003800000 */
.L_x_135:
[----:B-----5:R-:W-:Y:S01]  /*55d0*/  HADD2.F32 R7, -RZ, R149.H0_H0 ;  /* 0x20000095ff077230 */ /* 0x020fe20000004100 */
[----:B0-----:R-:W-:Y:S01]  /*55e0*/  IADD3 R20, P4, R133, R10, RZ ;  /* 0x0000000a85147210 */ /* 0x001fe20007f9e0ff */
[----:B------:R-:W-:Y:S01]  /*55f0*/  BSSY B1, `(.L_x_137) ;  /* 0x0000009000017945 */ /* 0x000fe20003800000 */
[----:B------:R-:W-:Y:S02]  /*5600*/  ISETP.GT.AND P2, PT, R3, 0x188, P2 ;  /* 0x000001880300780c */ /* 0x000fe40001744270 */
[----:B------:R-:W-:Y:S01]  /*5610*/  FMUL R7, R7, R122 ;  /* 0x0000007a07077220 */ /* 0x000fe20000400000 */
[----:B------:R-:W-:-:S03]  /*5620*/  IMAD.X R21, R135, 0x1, R11, P4 ;  /* 0x0000000187157824 */ /* 0x000fc600020e060b */
[----:B------:R-:W-:-:S05]  /*5630*/  FFMA R7, R58, R121, R7 ;  /* 0x000000793a077223 */ /* 0x000fca0000000007 */
[----:B------:R-:W-:-:S05]  /*5640*/  F2FP.F16.F32.PACK_AB R7, RZ, R7 ;  /* 0x00000007ff07723e */ /* 0x000fca00000000ff */
[----:B------:R0:W-:Y:S01]  /*5650*/  @P3 STG.E.U16 desc[UR36][R20.64+0x20], R7 ;  /* 0x0000200714003986 */ /* 0x0001e2000c101524 */
[----:B------:R-:W-:Y:S05]  /*5660*/  @!P2 BRA `(.L_x_138) ;  /* 0x000000000004a947 */ /* 0x000fea0003800000 */
[----:B------:R0:W5:Y:S02]  /*5670*/  LDG.E.LTC128B.U16 R149, desc[UR36][R12.64+0x22] ;  /* 0x000022240c957981 */ /* 0x000164000c1e1520 */
.L_x_138:
[----:B------:R-:W-:Y:S05]  /*5680*/  BSYNC B1 ;  /* 0x0000000000017941 */ /* 0x000fea0003800000 */
.L_x_137:
[----:B0----5:R-:W-:Y:S01]  /*5690*/  HADD2.F32 R7, -RZ, R149.H0_H0 ;  /* 0x20000095ff077230 */ /* 0x021fe20000004100 */
[----:B------:R-:W-:Y:S01]  /*56a0*/  ISETP.GT.AND P3, PT, R3, 0x180, P1 ;  /* 0x000001800300780c */ /* 0x000fe20000f64270 */
[----:B------:R-:W-:Y:S03]  /*56b0*/  BSSY B1, `(.L_x_139) ;  /* 0x0000009000017945 */ /* 0x000fe60003800000 */
[----:B------:R-:W-:-:S04]  /*56c0*/  FMUL R56, R7, R122 ;  /* 0x0000007a07387220 */ /* 0x000fc80000400000 */
[----:B------:R-:W-:Y:S01]  /*56d0*/  FFMA R59, R59, R121, R56 ;  /* 0x000000793b3b7223 */ /* 0x000fe20000000038 */
[----:B------:R-:W-:-:S04]  /*56e0*/  IADD3 R56, P4, P5, R133, R136, R23 ;  /* 0x0000008885387210 */ /* 0x000fc80007d9e017 */
[----:B------:R-:W-:Y:S02]  /*56f0*/  F2FP.F16.F32.PACK_AB R59, RZ, R59 ;  /* 0x0000003bff3b723e */ /* 0x000fe400000000ff */
[----:B------:R-:W-:-:S05]  /*5700*/  IADD3.X R57, R135, R137, R73, P4, P5 ;  /* 0x0000008987397210 */ /* 0x000fca00027ea449 */
[----:B------:R0:W-:Y:S01]  /*5710*/  @P2 STG.E.U16 desc[UR36][R56.64+0x22], R59 ;  /* 0x0000223b38002986 */ /* 0x0001e2000c101524 */
[----:B------:R-:W-:Y:S05]  /*5720*/  @!P3 BRA `(.L_x_140) ;  /* 0x000000000004b947 */ /* 0x000fea0003800000 */
[----:B------:R0:W5:Y:S02]  /*5730*/  LDG.E.LTC128B.U16 R149, desc[UR36][R98.64+0x30] ;  /* 0x0000302462957981 */ /* 0x000164000c1e1520 */
.L_x_140:
[----:B------:R-:W-:Y:S05]  /*5740*/  BSYNC B1 ;  /* 0x0000000000017941 */ /* 0x000fea0003800000 */
.L_x_139:
        /* <DEDUP_REMOVED lines=9> */
.L_x_142:
[----:B------:R-:W-:Y:S05]  /*57e0*/  BSYNC B1 ;  /* 0x0000000000017941 */ /* 0x000fea0003800000 */
.L_x_141:
        /* <DEDUP_REMOVED lines=9> */
.L_x_144:
[----:B------:R-:W-:Y:S05]  /*5880*/  BSYNC B1 ;  /* 0x0000000000017941 */ /* 0x000fea0003800000 */
.L_x_143:
        /* <DEDUP_REMOVED lines=9> */
.L_x_146:
[----:B------:R-:W-:Y:S05]  /*5920*/  BSYNC B1 ;  /* 0x0000000000017941 */ /* 0x000fea0003800000 */
.L_x_145:
        /* <DEDUP_REMOVED lines=10> */
.L_x_148:
[----:B------:R-:W-:Y:S05]  /*59d0*/  BSYNC B1 ;  /* 0x0000000000017941 */ /* 0x000fea0003800000 */
.L_x_147:
        /* <DEDUP_REMOVED lines=10> */
.L_x_150:
[----:B------:R-:W-:Y:S05]  /*5a80*/  BSYNC B1 ;  /* 0x0000000000017941 */ /* 0x000fea0003800000 */
.L_x_149:
        /* <DEDUP_REMOVED lines=9> */
.L_x_152:
[----:B------:R-:W-:Y:S05]  /*5b20*/  BSYNC B1 ;  /* 0x0000000000017941 */ /* 0x000fea0003800000 */
.L_x_151:
        /* <DEDUP_REMOVED lines=9> */
.L_x_154:
[----:B------:R-:W-:Y:S05]  /*5bc0*/  BSYNC B1 ;  /* 0x0000000000017941 */ /* 0x000fea0003800000 */
.L_x_153:
        /* <DEDUP_REMOVED lines=10> */
.L_x_156:
[----:B------:R-:W-:Y:S05]  /*5c70*/  BSYNC B1 ;  /* 0x0000000000017941 */ /* 0x000fea0003800000 */
.L_x_155:
        /* <DEDUP_REMOVED lines=10> */
.L_x_158:
[----:B------:R-:W-:Y:S05]  /*5d20*/  BSYNC B1 ;  /* 0x0000000000017941 */ /* 0x000fea0003800000 */
.L_x_157:
        /* <DEDUP_REMOVED lines=9> */
.L_x_160:
[----:B------:R-:W-:Y:S05]  /*5dc0*/  BSYNC B1 ;  /* 0x0000000000017941 */ /* 0x000fea0003800000 */
.L_x_159:
        /* <DEDUP_REMOVED lines=9> */
.L_x_162:
[----:B------:R-:W-:Y:S05]  /*5e60*/  BSYNC B1 ;  /* 0x0000000000017941 */ /* 0x000fea0003800000 */
.L_x_161:
        /* <DEDUP_REMOVED lines=9> */
.L_x_164:
[----:B------:R-:W-:Y:S05]  /*5f00*/  BSYNC B1 ;  /* 0x0000000000017941 */ /* 0x000fea0003800000 */
.L_x_163:
        /* <DEDUP_REMOVED lines=9> */
.L_x_166:
[----:B------:R-:W-:Y:S05]  /*5fa0*/  BSYNC B1 ;  /* 0x0000000000017941 */ /* 0x000fea0003800000 */
.L_x_165:
        /* <DEDUP_REMOVED lines=9> */
.L_x_168:
[----:B------:R-:W-:Y:S05]  /*6040*/  BSYNC B1 ;  /* 0x0000000000017941 */ /* 0x000fea0003800000 */
.L_x_167:
        /* <DEDUP_REMOVED lines=9> */
.L_x_170:
[----:B------:R-:W-:Y:S05]  /*60e0*/  BSYNC B1 ;  /* 0x0000000000017941 */ /* 0x000fea0003800000 */
.L_x_169:
        /* <DEDUP_REMOVED lines=9> */
.L_x_172:
[----:B------:R-:W-:Y:S05]  /*6180*/  BSYNC B1 ;  /* 0x0000000000017941 */ /* 0x000fea0003800000 */
.L_x_171:
        /* <DEDUP_REMOVED lines=9> */
.L_x_174:
[----:B------:R-:W-:Y:S05]  /*6220*/  BSYNC B1 ;  /* 0x0000000000017941 */ /* 0x000fea0003800000 */
.L_x_173:
        /* <DEDUP_REMOVED lines=9> */
.L_x_176:
[----:B------:R-:W-:Y:S05]  /*62c0*/  BSYNC B1 ;  /* 0x0000000000017941 */ /* 0x000fea0003800000 */
.L_x_175:
        /* <DEDUP_REMOVED lines=9> */
.L_x_178:
[----:B------:R-:W-:Y:S05]  /*6360*/  BSYNC B1 ;  /* 0x0000000000017941 */ /* 0x000fea0003800000 */
.L_x_177:
        /* <DEDUP_REMOVED lines=9> */
.L_x_180:
[----:B------:R-:W-:Y:S05]  /*6400*/  BSYNC B1 ;  /* 0x0000000000017941 */ /* 0x000fea0003800000 */
.L_x_179:
        /* <DEDUP_REMOVED lines=9> */
.L_x_182:
[----:B------:R-:W-:Y:S05]  /*64a0*/  BSYNC B1 ;  /* 0x0000000000017941 */ /* 0x000fea0003800000 */
.L_x_181:
        /* <DEDUP_REMOVED lines=9> */
.L_x_184:
[----:B------:R-:W-:Y:S05]  /*6540*/  BSYNC B1 ;  /* 0x0000000000017941 */ /* 0x000fea0003800000 */
.L_x_183:
        /* <DEDUP_REMOVED lines=9> */
.L_x_186:
[----:B------:R-:W-:Y:S05]  /*65e0*/  BSYNC B1 ;  /* 0x0000000000017941 */ /* 0x000fea0003800000 */
.L_x_185:
        /* <DEDUP_REMOVED lines=9> */
.L_x_188:
[----:B------:R-:W-:Y:S05]  /*6680*/  BSYNC B1 ;  /* 0x0000000000017941 */ /* 0x000fea0003800000 */
.L_x_187:
        /* <DEDUP_REMOVED lines=9> */
.L_x_190:
[----:B------:R-:W-:Y:S05]  /*6720*/  BSYNC B1 ;  /* 0x0000000000017941 */ /* 0x000fea0003800000 */
.L_x_189:
        /* <DEDUP_REMOVED lines=9> */
.L_x_192:
[----:B------:R-:W-:Y:S05]  /*67c0*/  BSYNC B1 ;  /* 0x0000000000017941 */ /* 0x000fea0003800000 */
.L_x_191:
        /* <DEDUP_REMOVED lines=9> */
.L_x_194:
[----:B------:R-:W-:Y:S05]  /*6860*/  BSYNC B1 ;  /* 0x0000000000017941 */ /* 0x000fea0003800000 */
.L_x_193:
        /* <DEDUP_REMOVED lines=9> */
.L_x_196:
[----:B------:R-:W-:Y:S05]  /*6900*/  BSYNC B1 ;  /* 0x0000000000017941 */ /* 0x000fea0003800000 */
.L_x_195:
        /* <DEDUP_REMOVED lines=9> */
.L_x_198:
[----:B------:R-:W-:Y:S05]  /*69a0*/  BSYNC B1 ;  /* 0x0000000000017941 */ /* 0x000fea0003800000 */
.L_x_197:
        /* <DEDUP_REMOVED lines=9> */
.L_x_200:
[----:B------:R-:W-:Y:S05]  /*6a40*/  BSYNC B1 ;  /* 0x0000000000017941 */ /* 0x000fea0003800000 */
.L_x_199:
        /* <DEDUP_REMOVED lines=9> */
.L_x_202:
[----:B------:R-:W-:Y:S05]  /*6ae0*/  BSYNC B1 ;  /* 0x0000000000017941 */ /* 0x000fea0003800000 */
.L_x_201:
        /* <DEDUP_REMOVED lines=9> */
.L_x_204:
[----:B------:R-:W-:Y:S05]  /*6b80*/  BSYNC B1 ;  /* 0x0000000000017941 */ /* 0x000fea0003800000 */
.L_x_203:
        /* <DEDUP_REMOVED lines=9> */
.L_x_206:
[----:B------:R-:W-:Y:S05]  /*6c20*/  BSYNC B1 ;  /* 0x0000000000017941 */ /* 0x000fea0003800000 */
.L_x_205:
        /* <DEDUP_REMOVED lines=9> */
.L_x_208:
[----:B------:R-:W-:Y:S05]  /*6cc0*/  BSYNC B1 ;  /* 0x0000000000017941 */ /* 0x000fea0003800000 */
.L_x_207:
        /* <DEDUP_REMOVED lines=9> */
.L_x_210:
[----:B------:R-:W-:Y:S05]  /*6d60*/  BSYNC B1 ;  /* 0x0000000000017941 */ /* 0x000fea0003800000 */
.L_x_209:
[----:B------:R-:W-:Y:S05]  /*6d70*/  @!P0 BRA `(.L_x_211) ;  /* 0x0000001c00288947 */ /* 0x000fea0003800000 */
[----:B-----5:R-:W-:-:S05]  /*6d80*/  HADD2.F32 R149, -RZ, R149.H0_H0 ;  /* 0x20000095ff957230 */ /* 0x020fca0000004100 */
[----:B0-----:R-:W-:-:S04]  /*6d90*/  FMUL R4, R149, R122 ;  /* 0x0000007a95047220 */ /* 0x001fc80000400000 */
[----:B------:R-:W-:-:S05]  /*6da0*/  FFMA R4, R31, R121, R4 ;  /* 0x000000791f047223 */ /* 0x000fca0000000004 */
[----:B------:R-:W-:-:S05]  /*6db0*/  F2FP.F16.F32.PACK_AB R4, RZ, R4 ;  /* 0x00000004ff04723e */ /* 0x000fca00000000ff */
[----:B------:R0:W-:Y:S01]  /*6dc0*/  STG.E.U16 desc[UR36][R20.64+0x52], R4 ;  /* 0x0000520414007986 */ /* 0x0001e2000c101524 */
[----:B------:R-:W-:Y:S05]  /*6dd0*/  BRA `(.L_x_211) ;  /* 0x0000001c00107947 */ /* 0x000fea0003800000 */
.L_x_34:
[----:B------:R-:W-:Y:S01]  /*6de0*/  ULDC.64 UR4, c[0x0][0x5c0] ;  /* 0x0001700000047ab9 */ /* 0x000fe20000000a00 */
[-C--:B------:R-:W-:Y:S01]  /*6df0*/  FMUL R112, R112, R121.reuse ;  /* 0x0000007970707220 */ /* 0x080fe20000400000 */
[----:B------:R-:W-:Y:S01]  /*6e00*/  LEA R8, P2, R132, UR4, 0x1 ;  /* 0x0000000484087c11 */ /* 0x000fe2000f8408ff */
[----:B------:R-:W-:Y:S01]  /*6e10*/  IMAD.SHL.U32 R13, R4, 0x10, RZ ;  /* 0x00000010040d7824 */ /* 0x000fe200078e00ff */
[----:B------:R-:W-:Y:S01]  /*6e20*/  ISETP.GT.AND P3, PT, R6, 0x1, PT ;  /* 0x000000010600780c */ /* 0x000fe20003f64270 */
[-C--:B------:R-:W-:Y:S01]  /*6e30*/  FMUL R113, R113, R121.reuse ;  /* 0x0000007971717220 */ /* 0x080fe20000400000 */
[----:B------:R-:W-:Y:S01]  /*6e40*/  F2FP.F16.F32.PACK_AB R112, RZ, R112 ;  /* 0x00000070ff70723e */ /* 0x000fe200000000ff */
[-C--:B------:R-:W-:Y:S01]  /*6e50*/  FMUL R115, R115, R121.reuse ;  /* 0x0000007973737220 */ /* 0x080fe20000400000 */
[----:B------:R-:W-:Y:S01]  /*6e60*/  LEA.HI.X R9, R132, UR5, R135, 0x1, P2 ;  /* 0x0000000584097c11 */ /* 0x000fe200090f0c87 */
[-C--:B------:R-:W-:Y:S01]  /*6e70*/  FMUL R114, R114, R121.reuse ;  /* 0x0000007972727220 */ /* 0x080fe20000400000 */
[C---:B------:R-:W-:Y:S01]  /*6e80*/  ISETP.GT.AND P2, PT, R3.reuse, RZ, P3 ;  /* 0x000000ff0300720c */ /* 0x040fe20001f44270 */
[-C--:B------:R-:W-:Y:S01]  /*6e90*/  FMUL R116, R116, R121.reuse ;  /* 0x0000007974747220 */ /* 0x080fe20000400000 */
[C---:B------:R-:W-:Y:S01]  /*6ea0*/  ISETP.GT.AND P5, PT, R3.reuse, 0x8, P0 ;  /* 0x000000080300780c */ /* 0x040fe200007a4270 */
[----:B------:R-:W-:Y:S01]  /*6eb0*/  @P1 STG.E.U16 desc[UR36][R8.64], R112 ;  /* 0x0000007008001986 */ /* 0x000fe2000c101524 */
[----:B------:R-:W-:Y:S01]  /*6ec0*/  ISETP.GT.AND P1, PT, R3, 0x8, P3 ;  /* 0x000000080300780c */ /* 0x000fe20001f24270 */
[-C--:B------:R-:W-:Y:S01]  /*6ed0*/  FMUL R117, R117, R121.reuse ;  /* 0x0000007975757220 */ /* 0x080fe20000400000 */
[----:B------:R-:W-:Y:S01]  /*6ee0*/  SHF.L.U64.HI R7, R4, 0x4, R5 ;  /* 0x0000000404077819 */ /* 0x000fe20000010205 */
[-C--:B------:R-:W-:Y:S01]  /*6ef0*/  FMUL R118, R118, R121.reuse ;  /* 0x0000007976767220 */ /* 0x080fe20000400000 */
[----:B------:R-:W-:Y:S01]  /*6f00*/  IADD3 R10, P4, R13, R8, RZ ;  /* 0x000000080d0a7210 */ /* 0x000fe20007f9e0ff */
[----:B------:R-:W-:Y:S01]  /*6f10*/  FMUL R119, R119, R121 ;  /* 0x0000007977777220 */ /* 0x000fe20000400000 */
[----:B------:R-:W-:Y:S01]  /*6f20*/  F2FP.F16.F32.PACK_AB R113, RZ, R113 ;  /* 0x00000071ff71723e */ /* 0x000fe200000000ff */
[----:B------:R-:W-:Y:S01]  /*6f30*/  FMUL R104, R104, R121 ;  /* 0x0000007968687220 */ /* 0x000fe20000400000 */
[----:B------:R-:W-:Y:S01]  /*6f40*/  F2FP.F16.F32.PACK_AB R115, RZ, R115 ;  /* 0x00000073ff73723e */ /* 0x000fe200000000ff */
[----:B------:R-:W-:Y:S01]  /*6f50*/  IMAD.X R11, R7, 0x1, R9, P4 ;  /* 0x00000001070b7824 */ /* 0x000fe200020e0609 */
[----:B------:R-:W-:Y:S01]  /*6f60*/  F2FP.F16.F32.PACK_AB R114, RZ, R114 ;  /* 0x00000072ff72723e */ /* 0x000fe200000000ff */
[----:B------:R-:W-:Y:S01]  /*6f70*/  @P2 STG.E.U16 desc[UR36][R8.64+0x2], R113 ;  /* 0x0000027108002986 */ /* 0x000fe2000c101524 */
[C---:B------:R-:W-:Y:S01]  /*6f80*/  ISETP.GT.AND P2, PT, R6.reuse, 0x8, PT ;  /* 0x000000080600780c */ /* 0x040fe20003f44270 */
[----:B------:R-:W-:Y:S01]  /*6f90*/  IMAD R12, R5, 0xf0, RZ ;  /* 0x000000f0050c7824 */ /* 0x000fe200078e02ff */
[----:B------:R-:W-:Y:S01]  /*6fa0*/  F2FP.F16.F32.PACK_AB R116, RZ, R116 ;  /* 0x00000074ff74723e */ /* 0x000fe200000000ff */
[----:B------:R-:W-:Y:S01]  /*6fb0*/  @P1 STG.E.U16 desc[UR36][R10.64+0x2], R115 ;  /* 0x000002730a001986 */ /* 0x000fe2000c101524 */
[----:B------:R-:W-:Y:S01]  /*6fc0*/  ISETP.GT.AND P1, PT, R6, 0x9, PT ;  /* 0x000000090600780c */ /* 0x000fe20003f24270 */
[----:B------:R-:W-:Y:S01]  /*6fd0*/  IMAD.WIDE.U32 R20, R4, 0xf0, R10 ;  /* 0x000000f004147825 */ /* 0x000fe200078e000a */
[----:B------:R-:W-:Y:S01]  /*6fe0*/  F2FP.F16.F32.PACK_AB R117, RZ, R117 ;  /* 0x00000075ff75723e */ /* 0x000fe200000000ff */
[----:B------:R-:W-:Y:S01]  /*6ff0*/  @P5 STG.E.U16 desc[UR36][R10.64], R114 ;  /* 0x000000720a005986 */ /* 0x000fe2000c101524 */
[C---:B------:R-:W-:Y:S01]  /*7000*/  ISETP.GT.AND P5, PT, R3.reuse, RZ, P2 ;  /* 0x000000ff0300720c */ /* 0x040fe200017a4270 */
[----:B------:R-:W-:Y:S01]  /*7010*/  IMAD.IADD R21, R12, 0x1, R21 ;  /* 0x000000010c157824 */ /* 0x000fe200078e0215 */
[----:B------:R-:W-:Y:S01]  /*7020*/  ISETP.GT.AND P4, PT, R3, RZ, P1 ;  /* 0x000000ff0300720c */ /* 0x000fe20000f84270 */
[-C--:B------:R-:W-:Y:S01]  /*7030*/  FMUL R105, R105, R121.reuse ;  /* 0x0000007969697220 */ /* 0x080fe20000400000 */
[----:B------:R-:W-:Y:S01]  /*7040*/  F2FP.F16.F32.PACK_AB R118, RZ, R118 ;  /* 0x00000076ff76723e */ /* 0x000fe200000000ff */
[----:B------:R-:W-:Y:S01]  /*7050*/  FMUL R106, R106, R121 ;  /* 0x000000796a6a7220 */ /* 0x000fe20000400000 */
[----:B------:R-:W-:Y:S01]  /*7060*/  F2FP.F16.F32.PACK_AB R119, RZ, R119 ;  /* 0x00000077ff77723e */ /* 0x000fe200000000ff */
[-C--:B------:R-:W-:Y:S01]  /*7070*/  FMUL R107, R107, R121.reuse ;  /* 0x000000796b6b7220 */ /* 0x080fe20000400000 */
[----:B------:R-:W-:Y:S01]  /*7080*/  F2FP.F16.F32.PACK_AB R104, RZ, R104 ;  /* 0x00000068ff68723e */ /* 0x000fe200000000ff */
[----:B------:R-:W-:Y:S01]  /*7090*/  FMUL R108, R108, R121 ;  /* 0x000000796c6c7220 */ /* 0x000fe20000400000 */
[----:B------:R-:W-:Y:S01]  /*70a0*/  F2FP.F16.F32.PACK_AB R105, RZ, R105 ;  /* 0x00000069ff69723e */ /* 0x000fe200000000ff */
[-C--:B------:R-:W-:Y:S01]  /*70b0*/  FMUL R109, R109, R121.reuse ;  /* 0x000000796d6d7220 */ /* 0x080fe20000400000 */
[----:B------:R-:W-:Y:S01]  /*70c0*/  PRMT R14, R104, 0x7610, R14 ;  /* 0x00007610680e7816 */ /* 0x000fe2000000000e */
[----:B------:R-:W-:Y:S01]  /*70d0*/  @P5 STG.E.U16 desc[UR36][R8.64+0x10], R116 ;  /* 0x0000107408005986 */ /* 0x000fe2000c101524 */
[C---:B------:R-:W-:Y:S01]  /*70e0*/  ISETP.GT.AND P5, PT, R3.reuse, 0x8, P2 ;  /* 0x000000080300780c */ /* 0x040fe200017a4270 */
[-C--:B------:R-:W-:Y:S01]  /*70f0*/  FMUL R110, R110, R121.reuse ;  /* 0x000000796e6e7220 */ /* 0x080fe20000400000 */
[----:B------:R-:W-:Y:S01]  /*7100*/  F2FP.F16.F32.PACK_AB R106, RZ, R106 ;  /* 0x0000006aff6a723e */ /* 0x000fe200000000ff */
[----:B------:R-:W-:Y:S01]  /*7110*/  @P4 STG.E.U16 desc[UR36][R8.64+0x12], R117 ;  /* 0x0000127508004986 */ /* 0x000fe2000c101524 */
[----:B------:R-:W-:Y:S01]  /*7120*/  ISETP.GT.AND P4, PT, R3, 0x8, P1 ;  /* 0x000000080300780c */ /* 0x000fe20000f84270 */
[----:B------:R-:W-:Y:S01]  /*7130*/  FMUL R111, R111, R121 ;  /* 0x000000796f6f7220 */ /* 0x000fe20000400000 */
[----:B------:R-:W-:Y:S01]  /*7140*/  F2FP.F16.F32.PACK_AB R107, RZ, R107 ;  /* 0x0000006bff6b723e */ /* 0x000fe200000000ff */
[-C--:B------:R-:W-:Y:S01]  /*7150*/  FMUL R96, R96, R121.reuse ;  /* 0x0000007960607220 */ /* 0x080fe20000400000 */
[----:B------:R-:W-:Y:S01]  /*7160*/  F2FP.F16.F32.PACK_AB R108, RZ, R108 ;  /* 0x0000006cff6c723e */ /* 0x000fe200000000ff */
[----:B------:R-:W-:Y:S01]  /*7170*/  FMUL R97, R97, R121 ;  /* 0x0000007961617220 */ /* 0x000fe20000400000 */
[----:B------:R-:W-:Y:S01]  /*7180*/  F2FP.F16.F32.PACK_AB R109, RZ, R109 ;  /* 0x0000006dff6d723e */ /* 0x000fe200000000ff */
[-C--:B------:R-:W-:Y:S01]  /*7190*/  FMUL R98, R98, R121.reuse ;  /* 0x0000007962627220 */ /* 0x080fe20000400000 */
[----:B------:R-:W-:Y:S01]  /*71a0*/  F2FP.F16.F32.PACK_AB R110, RZ, R110 ;  /* 0x0000006eff6e723e */ /* 0x000fe200000000ff */
[----:B------:R-:W-:Y:S01]  /*71b0*/  @P5 STG.E.U16 desc[UR36][R10.64+0x10], R118 ;  /* 0x000010760a005986 */ /* 0x000fe2000c101524 */
[----:B------:R-:W-:Y:S01]  /*71c0*/  ISETP.GT.AND P5, PT, R3, 0x80, P0 ;  /* 0x000000800300780c */ /* 0x000fe200007a4270 */
[----:B------:R-:W-:Y:S01]  /*71d0*/  FMUL R99, R99, R121 ;  /* 0x0000007963637220 */ /* 0x000fe20000400000 */
[----:B------:R-:W-:Y:S01]  /*71e0*/  F2FP.F16.F32.PACK_AB R111, RZ, R111 ;  /* 0x0000006fff6f723e */ /* 0x000fe200000000ff */
[----:B------:R-:W-:Y:S01]  /*71f0*/  @P4 STG.E.U16 desc[UR36][R10.64+0x12], R119 ;  /* 0x000012770a004986 */ /* 0x000fe2000c101524 */
[----:B------:R-:W-:Y:S01]  /*7200*/  ISETP.GT.AND P4, PT, R3, 0x80, P3 ;  /* 0x000000800300780c */ /* 0x000fe20001f84270 */
        /* <DEDUP_REMOVED lines=8> */
[----:B------:R0:W-:Y:S01]  /*7290*/  @P5 STG.E.U16 desc[UR36][R20.64], R14 ;  /* 0x0000000e14005986 */ /* 0x0001e2000c101524 */
[----:B------:R-:W-:Y:S01]  /*72a0*/  IADD3 R104, P5, R13, R20, RZ ;  /* 0x000000140d687210 */ /* 0x000fe20007fbe0ff */
[----:B------:R-:W-:Y:S01]  /*72b0*/  FMUL R90, R90, R121 ;  /* 0x000000795a5a7220 */ /* 0x000fe20000400000 */
[----:B------:R-:W-:Y:S01]  /*72c0*/  F2FP.F16.F32.PACK_AB R100, RZ, R100 ;  /* 0x00000064ff64723e */ /* 0x000fe200000000ff */
[--C-:B------:R-:W-:Y:S01]  /*72d0*/  @P4 IMAD.MOV.U32 R15, RZ, RZ, R21.reuse ;  /* 0x000000ffff0f4224 */ /* 0x100fe200078e0015 */
[----:B------:R-:W-:Y:S01]  /*72e0*/  F2FP.F16.F32.PACK_AB R101, RZ, R101 ;  /* 0x00000065ff65723e */ /* 0x000fe200000000ff */
[-C--:B------:R-:W-:Y:S01]  /*72f0*/  FMUL R91, R91, R121.reuse ;  /* 0x000000795b5b7220 */ /* 0x080fe20000400000 */
[----:B------:R-:W-:Y:S01]  /*7300*/  F2FP.F16.F32.PACK_AB R102, RZ, R102 ;  /* 0x00000066ff66723e */ /* 0x000fe200000000ff */
[----:B------:R-:W-:Y:S01]  /*7310*/  FMUL R92, R92, R121 ;  /* 0x000000795c5c7220 */ /* 0x000fe20000400000 */
[----:B------:R-:W-:Y:S01]  /*7320*/  F2FP.F16.F32.PACK_AB R103, RZ, R103 ;  /* 0x00000067ff67723e */ /* 0x000fe200000000ff */
[-C--:B------:R-:W-:Y:S01]  /*7330*/  FMUL R93, R93, R121.reuse ;  /* 0x000000795d5d7220 */ /* 0x080fe20000400000 */
[-C--:B------:R-:W-:Y:S01]  /*7340*/  FMUL R94, R94, R121.reuse ;  /* 0x000000795e5e7220 */ /* 0x080fe20000400000 */
[----:B0-----:R-:W-:Y:S01]  /*7350*/  @P4 IMAD.MOV.U32 R14, RZ, RZ, R20 ;  /* 0x000000ffff0e4224 */ /* 0x001fe200078e0014 */
[----:B------:R-:W-:Y:S01]  /*7360*/  F2FP.F16.F32.PACK_AB R92, RZ, R92 ;  /* 0x0000005cff5c723e */ /* 0x000fe200000000ff */
[----:B------:R-:W-:Y:S01]  /*7370*/  FMUL R95, R95, R121 ;  /* 0x000000795f5f7220 */ /* 0x000fe20000400000 */
[----:B------:R-:W-:Y:S01]  /*7380*/  F2FP.F16.F32.PACK_AB R93, RZ, R93 ;  /* 0x0000005dff5d723e */ /* 0x000fe200000000ff */
[-C--:B------:R-:W-:Y:S01]  /*7390*/  FMUL R80, R80, R121.reuse ;  /* 0x0000007950507220 */ /* 0x080fe20000400000 */
[----:B------:R0:W-:Y:S01]  /*73a0*/  @P4 STG.E.U16 desc[UR36][R14.64+0x2], R105 ;  /* 0x000002690e004986 */ /* 0x0001e2000c101524 */
        /* <DEDUP_REMOVED lines=9> */
[----:B------:R-:W-:Y:S01]  /*7440*/  FMUL R85, R85, R121 ;  /* 0x0000007955557220 */ /* 0x000fe20000400000 */
[----:B------:R-:W-:Y:S01]  /*7450*/  F2FP.F16.F32.PACK_AB R83, RZ, R83 ;  /* 0x00000053ff53723e */ /* 0x000fe200000000ff */
[----:B0-----:R-:W-:Y:S01]  /*7460*/  IMAD.X R105, R7, 0x1, R21, P5 ;  /* 0x0000000107697824 */ /* 0x001fe200028e0615 */
[----:B------:R-:W-:Y:S01]  /*7470*/  ISETP.GT.AND P5, PT, R3, 0x88, P3 ;  /* 0x000000880300780c */ /* 0x000fe20001fa4270 */
[-C--:B------:R-:W-:Y:S01]  /*7480*/  FMUL R86, R86, R121.reuse ;  /* 0x0000007956567220 */ /* 0x080fe20000400000 */
[----:B------:R-:W-:Y:S01]  /*7490*/  F2FP.F16.F32.PACK_AB R82, RZ, R82 ;  /* 0x00000052ff52723e */ /* 0x000fe200000000ff */
[-C--:B------:R-:W-:Y:S01]  /*74a0*/  FMUL R87, R87, R121.reuse ;  /* 0x0000007957577220 */ /* 0x080fe20000400000 */
        /* <DEDUP_REMOVED lines=9> */
[----:B------:R-:W-:Y:S01]  /*7540*/  @P5 IMAD.MOV.U32 R14, RZ, RZ, R104 ;  /* 0x000000ffff0e5224 */ /* 0x000fe200078e0068 */
[----:B------:R-:W-:Y:S01]  /*7550*/  F2FP.F16.F32.PACK_AB R87, RZ, R87 ;  /* 0x00000057ff57723e */ /* 0x000fe200000000ff */
[----:B------:R-:W-:Y:S01]  /*7560*/  @P5 IMAD.MOV.U32 R15, RZ, RZ, R105 ;  /* 0x000000ffff0f5224 */ /* 0x000fe200078e0069 */
[----:B------:R-:W-:Y:S01]  /*7570*/  F2FP.F16.F32.PACK_AB R72, RZ, R72 ;  /* 0x00000048ff48723e */ /* 0x000fe200000000ff */
[----:B------:R-:W-:Y:S01]  /*7580*/  FMUL R76, R76, R121 ;  /* 0x000000794c4c7220 */ /* 0x000fe20000400000 */
[----:B------:R-:W-:Y:S01]  /*7590*/  F2FP.F16.F32.PACK_AB R73, RZ, R73 ;  /* 0x00000049ff49723e */ /* 0x000fe200000000ff */
[-C--:B------:R-:W-:Y:S01]  /*75a0*/  FMUL R77, R77, R121.reuse ;  /* 0x000000794d4d7220 */ /* 0x080fe20000400000 */
[----:B------:R0:W-:Y:S01]  /*75b0*/  @P5 STG.E.U16 desc[UR36][R14.64+0x2], R107 ;  /* 0x0000026b0e005986 */ /* 0x0001e2000c101524 */
        /* <DEDUP_REMOVED lines=11> */
[----:B0-----:R-:W-:-:S02]  /*7670*/  IMAD.SHL.U32 R14, R4, 0x100, RZ ;  /* 0x00000100040e7824 */ /* 0x001fc400078e00ff */
[-C--:B------:R-:W-:Y:S01]  /*7680*/  FMUL R15, R89, R121.reuse ;  /* 0x00000079590f7220 */ /* 0x080fe20000400000 */
[----:B------:R0:W-:Y:S01]  /*7690*/  @P5 STG.E.U16 desc[UR36][R20.64+0x12], R109 ;  /* 0x0000126d14005986 */ /* 0x0001e2000c101524 */
[----:B------:R-:W-:Y:S01]  /*76a0*/  ISETP.GT.AND P5, PT, R3, 0x88, P1 ;  /* 0x000000880300780c */ /* 0x000fe20000fa4270 */
[-C--:B------:R-:W-:Y:S01]  /*76b0*/  FMUL R66, R66, R121.reuse ;  /* 0x0000007942427220 */ /* 0x080fe20000400000 */
[----:B------:R-:W-:Y:S01]  /*76c0*/  F2FP.F16.F32.PACK_AB R78, RZ, R78 ;  /* 0x0000004eff4e723e */ /* 0x000fe200000000ff */
[----:B------:R-:W-:Y:S01]  /*76d0*/  @P4 STG.E.U16 desc[UR36][R104.64+0x10], R110 ;  /* 0x0000106e68004986 */ /* 0x000fe2000c101524 */
[----:B------:R-:W-:Y:S01]  /*76e0*/  IADD3 R106, P4, R14, R20, RZ ;  /* 0x000000140e6a7210 */ /* 0x000fe20007f9e0ff */
[----:B------:R-:W-:Y:S01]  /*76f0*/  FMUL R67, R67, R121 ;  /* 0x0000007943437220 */ /* 0x000fe20000400000 */
[----:B------:R-:W-:Y:S01]  /*7700*/  F2FP.F16.F32.PACK_AB R15, RZ, R15 ;  /* 0x0000000fff0f723e */ /* 0x000fe200000000ff */
[----:B------:R-:W-:Y:S01]  /*7710*/  FMUL R68, R68, R121 ;  /* 0x0000007944447220 */ /* 0x000fe20000400000 */
[----:B------:R-:W-:Y:S01]  /*7720*/  F2FP.F16.F32.PACK_AB R79, RZ, R79 ;  /* 0x0000004fff4f723e */ /* 0x000fe200000000ff */
[-C--:B------:R-:W-:Y:S01]  /*7730*/  FMUL R69, R69, R121.reuse ;  /* 0x0000007945457220 */ /* 0x080fe20000400000 */
[----:B------:R-:W-:Y:S01]  /*7740*/  PRMT R23, R15, 0x7610, R23 ;  /* 0x000076100f177816 */ /* 0x000fe20000000017 */
[-C--:B------:R-:W-:Y:S01]  /*7750*/  FMUL R70, R70, R121.reuse ;  /* 0x0000007946467220 */ /* 0x080fe20000400000 */
[--C-:B0-----:R-:W-:Y:S01]  /*7760*/  SHF.L.U64.HI R20, R4, 0x8, R5.reuse ;  /* 0x0000000804147819 */ /* 0x101fe20000010205 */
[----:B------:R0:W-:Y:S01]  /*7770*/  @P5 STG.E.U16 desc[UR36][R104.64+0x12], R111 ;  /* 0x0000126f68005986 */ /* 0x0001e2000c101524 */
[----:B------:R-:W-:Y:S01]  /*7780*/  ISETP.GT.AND P5, PT, R3, 0x100, P0 ;  /* 0x000001000300780c */ /* 0x000fe200007a4270 */
[-C--:B------:R-:W-:Y:S01]  /*7790*/  FMUL R71, R71, R121.reuse ;  /* 0x0000007947477220 */ /* 0x080fe20000400000 */
[----:B------:R-:W-:Y:S01]  /*77a0*/  PRMT R5, R96, 0x7610, R5 ;  /* 0x0000761060057816 */ /* 0x000fe20000000005 */
[----:B------:R-:W-:Y:S01]  /*77b0*/  IMAD.X R107, R20, 0x1, R21, P4 ;  /* 0x00000001146b7824 */ /* 0x000fe200020e0615 */
        /* <DEDUP_REMOVED lines=9> */
[----:B------:R1:W-:Y:S01]  /*7850*/  @P5 STG.E.U16 desc[UR36][R106.64], R5 ;  /* 0x000000056a005986 */ /* 0x0003e2000c101524 */
[----:B------:R-:W-:Y:S01]  /*7860*/  IADD3 R96, P5, R13, R106, RZ ;  /* 0x0000006a0d607210 */ /* 0x000fe20007fbe0ff */
[----:B------:R-:W-:Y:S01]  /*7870*/  FMUL R61, R61, R121 ;  /* 0x000000793d3d7220 */ /* 0x000fe20000400000 */
[----:B------:R-:W-:Y:S01]  /*7880*/  F2FP.F16.F32.PACK_AB R68, RZ, R68 ;  /* 0x00000044ff44723e */ /* 0x000fe200000000ff */
[--C-:B0-----:R-:W-:Y:S01]  /*7890*/  @P4 IMAD.MOV.U32 R104, RZ, RZ, R106.reuse ;  /* 0x000000ffff684224 */ /* 0x101fe200078e006a */
[----:B------:R-:W-:Y:S01]  /*78a0*/  F2FP.F16.F32.PACK_AB R69, RZ, R69 ;  /* 0x00000045ff45723e */ /* 0x000fe200000000ff */
[----:B------:R-:W-:Y:S01]  /*78b0*/  @P4 IMAD.MOV.U32 R105, RZ, RZ, R107 ;  /* 0x000000ffff694224 */ /* 0x000fe200078e006b */
[----:B------:R-:W-:Y:S01]  /*78c0*/  F2FP.F16.F32.PACK_AB R70, RZ, R70 ;  /* 0x00000046ff46723e */ /* 0x000fe200000000ff */
[----:B------:R-:W-:Y:S01]  /*78d0*/  FMUL R60, R60, R121 ;  /* 0x000000793c3c7220 */ /* 0x000fe20000400000 */
[----:B------:R-:W-:Y:S01]  /*78e0*/  F2FP.F16.F32.PACK_AB R71, RZ, R71 ;  /* 0x00000047ff47723e */ /* 0x000fe200000000ff */
[-C--:B------:R-:W-:Y:S01]  /*78f0*/  FMUL R62, R62, R121.reuse ;  /* 0x000000793e3e7220 */ /* 0x080fe20000400000 */
[----:B------:R0:W-:Y:S01]  /*7900*/  @P4 STG.E.U16 desc[UR36][R104.64+0x2], R97 ;  /* 0x0000026168004986 */ /* 0x0001e2000c101524 */
[----:B------:R-:W-:Y:S01]  /*7910*/  ISETP.GT.AND P4, PT, R3, 0x108, P0 ;  /* 0x000001080300780c */ /* 0x000fe20000784270 */
[-C--:B-1----:R-:W-:Y:S01]  /*7920*/  FMUL R5, R88, R121.reuse ;  /* 0x0000007958057220 */ /* 0x082fe20000400000 */
[----:B------:R-:W-:Y:S01]  /*7930*/  F2FP.F16.F32.PACK_AB R56, RZ, R56 ;  /* 0x00000038ff38723e */ /* 0x000fe200000000ff */
[----:B------:R-:W-:Y:S01]  /*7940*/  FMUL R63, R63, R121 ;  /* 0x000000793f3f7220 */ /* 0x000fe20000400000 */
[----:B------:R-:W-:Y:S01]  /*7950*/  F2FP.F16.F32.PACK_AB R57, RZ, R57 ;  /* 0x00000039ff39723e */ /* 0x000fe200000000ff */
[----:B------:R-:W-:Y:S01]  /*7960*/  FMUL R48, R48, R121 ;  /* 0x0000007930307220 */ /* 0x000fe20000400000 */
[----:B------:R-:W-:Y:S01]  /*7970*/  F2FP.F16.F32.PACK_AB R5, RZ, R5 ;  /* 0x00000005ff05723e */ /* 0x000fe200000000ff */
[-C--:B------:R-:W-:Y:S01]  /*7980*/  FMUL R49, R49, R121.reuse ;  /* 0x0000007931317220 */ /* 0x080fe20000400000 */
[----:B------:R-:W-:Y:S01]  /*7990*/  F2FP.F16.F32.PACK_AB R58, RZ, R58 ;  /* 0x0000003aff3a723e */ /* 0x000fe200000000ff */
[-C--:B------:R-:W-:Y:S01]  /*79a0*/  FMUL R50, R50, R121.reuse ;  /* 0x0000007932327220 */ /* 0x080fe20000400000 */
[----:B------:R-:W-:Y:S01]  /*79b0*/  PRMT R21, R5, 0x7610, R21 ;  /* 0x0000761005157816 */ /* 0x000fe20000000015 */
[--C-:B0-----:R-:W-:Y:S01]  /*79c0*/  IMAD.X R97, R7, 0x1, R107.reuse, P5 ;  /* 0x0000000107617824 */ /* 0x101fe200028e066b */
[----:B------:R-:W-:Y:S01]  /*79d0*/  ISETP.GT.AND P5, PT, R3, 0x108, P3 ;  /* 0x000001080300780c */ /* 0x000fe20001fa4270 */
[-C--:B------:R-:W-:Y:S01]  /*79e0*/  FMUL R51, R51, R121.reuse ;  /* 0x0000007933337220 */ /* 0x080fe20000400000 */
[----:B------:R-:W-:Y:S01]  /*79f0*/  F2FP.F16.F32.PACK_AB R5, RZ, R90 ;  /* 0x0000005aff05723e */ /* 0x000fe200000000ff */
[-C--:B------:R-:W-:Y:S01]  /*7a00*/  FMUL R52, R52, R121.reuse ;  /* 0x0000007934347220 */ /* 0x080fe20000400000 */
[----:B------:R0:W-:Y:S01]  /*7a10*/  @P4 STG.E.U16 desc[UR36][R96.64], R98 ;  /* 0x0000006260004986 */ /* 0x0001e2000c101524 */
[----:B------:R-:W-:Y:S01]  /*7a20*/  ISETP.GT.AND P4, PT, R3, 0x100, P2 ;  /* 0x000001000300780c */ /* 0x000fe20001784270 */
[----:B------:R-:W-:Y:S01]  /*7a30*/  FMUL R53, R53, R121 ;  /* 0x0000007935357220 */ /* 0x000fe20000400000 */
[----:B------:R-:W-:Y:S01]  /*7a40*/  F2FP.F16.F32.PACK_AB R59, RZ, R59 ;  /* 0x0000003bff3b723e */ /* 0x000fe200000000ff */
[----:B------:R-:W-:Y:S01]  /*7a50*/  FMUL R54, R54, R121 ;  /* 0x0000007936367220 */ /* 0x000fe20000400000 */
[----:B------:R-:W-:Y:S01]  /*7a60*/  F2FP.F16.F32.PACK_AB R61, RZ, R61 ;  /* 0x0000003dff3d723e */ /* 0x000fe200000000ff */
[-C--:B------:R-:W-:Y:S01]  /*7a70*/  FMUL R55, R55, R121.reuse ;  /* 0x0000007937377220 */ /* 0x080fe20000400000 */
[----:B------:R-:W-:Y:S01]  /*7a80*/  F2FP.F16.F32.PACK_AB R60, RZ, R60 ;  /* 0x0000003cff3c723e */ /* 0x000fe200000000ff */
[-C--:B------:R-:W-:Y:S01]  /*7a90*/  FMUL R40, R40, R121.reuse ;  /* 0x0000007928287220 */ /* 0x080fe20000400000 */
[----:B------:R1:W-:Y:S01]  /*7aa0*/  @P5 STG.E.U16 desc[UR36][R96.64+0x2], R99 ;  /* 0x0000026360005986 */ /* 0x0003e2000c101524 */
[----:B------:R-:W-:Y:S01]  /*7ab0*/  ISETP.GT.AND P5, PT, R3, 0x100, P1 ;  /* 0x000001000300780c */ /* 0x000fe20000fa4270 */
[-C--:B------:R-:W-:Y:S01]  /*7ac0*/  FMUL R41, R41, R121.reuse ;  /* 0x0000007929297220 */ /* 0x080fe20000400000 */
[----:B------:R-:W-:Y:S01]  /*7ad0*/  F2FP.F16.F32.PACK_AB R62, RZ, R62 ;  /* 0x0000003eff3e723e */ /* 0x000fe200000000ff */
[----:B------:R-:W-:Y:S01]  /*7ae0*/  FMUL R42, R42, R121 ;  /* 0x000000792a2a7220 */ /* 0x000fe20000400000 */
[--C-:B0-----:R-:W-:Y:S01]  /*7af0*/  @P4 IMAD.MOV.U32 R98, RZ, RZ, R106.reuse ;  /* 0x000000ffff624224 */ /* 0x101fe200078e006a */
[----:B------:R-:W-:Y:S01]  /*7b00*/  F2FP.F16.F32.PACK_AB R63, RZ, R63 ;  /* 0x0000003fff3f723e */ /* 0x000fe200000000ff */
[-C--:B------:R-:W-:Y:S01]  /*7b10*/  FMUL R43, R43, R121.reuse ;  /* 0x000000792b2b7220 */ /* 0x080fe20000400000 */
[----:B------:R-:W-:Y:S01]  /*7b20*/  F2FP.F16.F32.PACK_AB R48, RZ, R48 ;  /* 0x00000030ff30723e */ /* 0x000fe200000000ff */
[----:B------:R-:W-:Y:S01]  /*7b30*/  FMUL R44, R44, R121 ;  /* 0x000000792c2c7220 */ /* 0x000fe20000400000 */
[----:B------:R-:W-:Y:S01]  /*7b40*/  F2FP.F16.F32.PACK_AB R49, RZ, R49 ;  /* 0x00000031ff31723e */ /* 0x000fe200000000ff */
[-C--:B------:R-:W-:Y:S01]  /*7b50*/  FMUL R45, R45, R121.reuse ;  /* 0x000000792d2d7220 */ /* 0x080fe20000400000 */
[--C-:B-1----:R-:W-:Y:S01]  /*7b60*/  @P4 IMAD.MOV.U32 R99, RZ, RZ, R107.reuse ;  /* 0x000000ffff634224 */ /* 0x102fe200078e006b */
        /* <DEDUP_REMOVED lines=16> */
[----:B0-----:R-:W-:Y:S01]  /*7c70*/  @P5 IMAD.MOV.U32 R98, RZ, RZ, R106 ;  /* 0x000000ffff625224 */ /* 0x001fe200078e006a */
[----:B------:R-:W-:Y:S01]  /*7c80*/  F2FP.F16.F32.PACK_AB R41, RZ, R41 ;  /* 0x00000029ff29723e */ /* 0x000fe200000000ff */
[--C-:B------:R-:W-:Y:S01]  /*7c90*/  @P5 IMAD.MOV.U32 R99, RZ, RZ, R107.reuse ;  /* 0x000000ffff635224 */ /* 0x100fe200078e006b */
[----:B------:R-:W-:Y:S01]  /*7ca0*/  F2FP.F16.F32.PACK_AB R42, RZ, R42 ;  /* 0x0000002aff2a723e */ /* 0x000fe200000000ff */
[----:B------:R-:W-:Y:S01]  /*7cb0*/  FMUL R37, R37, R121 ;  /* 0x0000007925257220 */ /* 0x000fe20000400000 */
[----:B------:R-:W-:Y:S01]  /*7cc0*/  F2FP.F16.F32.PACK_AB R43, RZ, R43 ;  /* 0x0000002bff2b723e */ /* 0x000fe200000000ff */
[-C--:B------:R-:W-:Y:S01]  /*7cd0*/  FMUL R38, R38, R121.reuse ;  /* 0x0000007926267220 */ /* 0x080fe20000400000 */
[----:B------:R-:W-:Y:S01]  /*7ce0*/  @P5 STG.E.U16 desc[UR36][R98.64+0x12], R101 ;  /* 0x0000126562005986 */ /* 0x000fe2000c101524 */
[----:B------:R-:W-:Y:S01]  /*7cf0*/  ISETP.GT.AND P5, PT, R3, 0x108, P1 ;  /* 0x000001080300780c */ /* 0x000fe20000fa4270 */
[-C--:B------:R-:W-:Y:S01]  /*7d00*/  FMUL R39, R39, R121.reuse ;  /* 0x0000007927277220 */ /* 0x080fe20000400000 */
[----:B------:R-:W-:Y:S01]  /*7d10*/  F2FP.F16.F32.PACK_AB R44, RZ, R44 ;  /* 0x0000002cff2c723e */ /* 0x000fe200000000ff */
[----:B------:R-:W-:Y:S01]  /*7d20*/  @P4 STG.E.U16 desc[UR36][R96.64+0x10], R102 ;  /* 0x0000106660004986 */ /* 0x000fe2000c101524 */
[----:B------:R-:W-:Y:S01]  /*7d30*/  IADD3 R88, P4, R14, R106, RZ ;  /* 0x0000006a0e587210 */ /* 0x000fe20007f9e0ff */
[----:B------:R-:W-:Y:S01]  /*7d40*/  FMUL R24, R24, R121 ;  /* 0x0000007918187220 */ /* 0x000fe20000400000 */
[----:B------:R-:W-:Y:S01]  /*7d50*/  F2FP.F16.F32.PACK_AB R45, RZ, R45 ;  /* 0x0000002dff2d723e */ /* 0x000fe200000000ff */
[-C--:B------:R-:W-:Y:S01]  /*7d60*/  FMUL R25, R25, R121.reuse ;  /* 0x0000007919197220 */ /* 0x080fe20000400000 */
[----:B------:R-:W-:Y:S01]  /*7d70*/  F2FP.F16.F32.PACK_AB R46, RZ, R46 ;  /* 0x0000002eff2e723e */ /* 0x000fe200000000ff */
[----:B------:R-:W-:Y:S01]  /*7d80*/  IMAD.X R89, R20, 0x1, R107, P4 ;  /* 0x0000000114597824 */ /* 0x000fe200020e066b */
[C---:B------:R-:W-:Y:S01]  /*7d90*/  ISETP.GT.AND P4, PT, R3.reuse, 0x180, P3 ;  /* 0x000001800300780c */ /* 0x040fe20001f84270 */
[-C--:B------:R-:W-:Y:S01]  /*7da0*/  FMUL R26, R26, R121.reuse ;  /* 0x000000791a1a7220 */ /* 0x080fe20000400000 */
[C---:B------:R-:W-:Y:S01]  /*7db0*/  ISETP.GT.AND P3, PT, R3.reuse, 0x188, P3 ;  /* 0x000001880300780c */ /* 0x040fe20001f64270 */
[----:B------:R-:W-:Y:S01]  /*7dc0*/  @P5 STG.E.U16 desc[UR36][R96.64+0x12], R103 ;  /* 0x0000126760005986 */ /* 0x000fe2000c101524 */
[----:B------:R-:W-:Y:S01]  /*7dd0*/  ISETP.GT.AND P5, PT, R3, 0x180, P0 ;  /* 0x000001800300780c */ /* 0x000fe200007a4270 */
[-C--:B------:R-:W-:Y:S01]  /*7de0*/  FMUL R27, R27, R121.reuse ;  /* 0x000000791b1b7220 */ /* 0x080fe20000400000 */
[----:B------:R-:W-:Y:S01]  /*7df0*/  ISETP.GT.AND P0, PT, R3, 0x188, P0 ;  /* 0x000001880300780c */ /* 0x000fe20000704270 */
[----:B------:R-:W-:Y:S01]  /*7e00*/  FMUL R28, R28, R121 ;  /* 0x000000791c1c7220 */ /* 0x000fe20000400000 */
[----:B------:R-:W-:Y:S01]  /*7e10*/  F2FP.F16.F32.PACK_AB R47, RZ, R47 ;  /* 0x0000002fff2f723e */ /* 0x000fe200000000ff */
[-C--:B------:R-:W-:Y:S01]  /*7e20*/  FMUL R29, R29, R121.reuse ;  /* 0x000000791d1d7220 */ /* 0x080fe20000400000 */
[----:B------:R-:W-:Y:S01]  /*7e30*/  F2FP.F16.F32.PACK_AB R32, RZ, R32 ;  /* 0x00000020ff20723e */ /* 0x000fe200000000ff */
[----:B------:R-:W-:Y:S01]  /*7e40*/  FMUL R30, R30, R121 ;  /* 0x000000791e1e7220 */ /* 0x000fe20000400000 */
[----:B------:R-:W-:Y:S01]  /*7e50*/  F2FP.F16.F32.PACK_AB R33, RZ, R33 ;  /* 0x00000021ff21723e */ /* 0x000fe200000000ff */
[----:B------:R-:W-:Y:S01]  /*7e60*/  FMUL R31, R31, R121 ;  /* 0x000000791f1f7220 */ /* 0x000fe20000400000 */
[----:B------:R-:W-:-:S02]  /*7e70*/  F2FP.F16.F32.PACK_AB R34, RZ, R34 ;  /* 0x00000022ff22723e */ /* 0x000fc400000000ff */
[----:B------:R-:W-:Y:S01]  /*7e80*/  F2FP.F16.F32.PACK_AB R35, RZ, R35 ;  /* 0x00000023ff23723e */ /* 0x000fe200000000ff */
[----:B------:R-:W-:Y:S01]  /*7e90*/  @P5 STG.E.U16 desc[UR36][R88.64], R21 ;  /* 0x0000001558005986 */ /* 0x000fe2000c101524 */
[----:B------:R-:W-:Y:S02]  /*7ea0*/  IADD3 R90, P5, R13, R88, RZ ;  /* 0x000000580d5a7210 */ /* 0x000fe40007fbe0ff */
[----:B------:R-:W-:Y:S01]  /*7eb0*/  F2FP.F16.F32.PACK_AB R36, RZ, R36 ;  /* 0x00000024ff24723e */ /* 0x000fe200000000ff */
[----:B------:R-:W-:Y:S01]  /*7ec0*/  @P4 STG.E.U16 desc[UR36][R88.64+0x2], R23 ;  /* 0x0000021758004986 */ /* 0x000fe2000c101524 */
[----:B------:R-:W-:Y:S01]  /*7ed0*/  ISETP.GT.AND P4, PT, R3, 0x180, P2 ;  /* 0x000001800300780c */ /* 0x000fe20001784270 */
[----:B------:R-:W-:Y:S01]  /*7ee0*/  IMAD.X R91, R7, 0x1, R89, P5 ;  /* 0x00000001075b7824 */ /* 0x000fe200028e0659 */
[----:B------:R-:W-:Y:S02]  /*7ef0*/  ISETP.GT.AND P2, PT, R3, 0x188, P2 ;  /* 0x000001880300780c */ /* 0x000fe40001744270 */
[----:B------:R-:W-:-:S02]  /*7f00*/  F2FP.F16.F32.PACK_AB R37, RZ, R37 ;  /* 0x00000025ff25723e */ /* 0x000fc400000000ff */
[----:B------:R0:W-:Y:S01]  /*7f10*/  @P0 STG.E.U16 desc[UR36][R90.64], R5 ;  /* 0x000000055a000986 */ /* 0x0001e2000c101524 */
[C---:B------:R-:W-:Y:S02]  /*7f20*/  ISETP.GT.AND P0, PT, R3.reuse, 0x180, P1 ;  /* 0x000001800300780c */ /* 0x040fe40000f04270 */
[C---:B------:R-:W-:Y:S01]  /*7f30*/  ISETP.GT.AND P1, PT, R3.reuse, 0x188, P1 ;  /* 0x000001880300780c */ /* 0x040fe20000f24270 */
[----:B------:R1:W-:Y:S01]  /*7f40*/  @P3 STG.E.U16 desc[UR36][R90.64+0x2], R15 ;  /* 0x0000020f5a003986 */ /* 0x0003e2000c101524 */
[----:B------:R-:W-:Y:S02]  /*7f50*/  ISETP.GT.AND P3, PT, R6, 0x11, PT ;  /* 0x000000110600780c */ /* 0x000fe40003f64270 */
[----:B------:R-:W-:Y:S01]  /*7f60*/  F2FP.F16.F32.PACK_AB R38, RZ, R38 ;  /* 0x00000026ff26723e */ /* 0x000fe200000000ff */
[----:B------:R-:W-:Y:S01]  /*7f70*/  @P4 STG.E.U16 desc[UR36][R88.64+0x10], R92 ;  /* 0x0000105c58004986 */ /* 0x000fe2000c101524 */
[----:B------:R-:W-:Y:S02]  /*7f80*/  ISETP.GT.AND P4, PT, R3, RZ, P3 ;  /* 0x000000ff0300720c */ /* 0x000fe40001f84270 */
[----:B------:R-:W-:-:S02]  /*7f90*/  F2FP.F16.F32.PACK_AB R39, RZ, R39 ;  /* 0x00000027ff27723e */ /* 0x000fc400000000ff */
[----:B0-----:R-:W-:Y:S01]  /*7fa0*/  PRMT R5, R74, 0x7610, R5 ;  /* 0x000076104a057816 */ /* 0x001fe20000000005 */
[----:B------:R0:W-:Y:S01]  /*7fb0*/  @P0 STG.E.U16 desc[UR36][R88.64+0x12], R93 ;  /* 0x0000125d58000986 */ /* 0x0001e2000c101524 */
[----:B------:R-:W-:Y:S02]  /*7fc0*/  F2FP.F16.F32.PACK_AB R24, RZ, R24 ;  /* 0x00000018ff18723e */ /* 0x000fe400000000ff */
[----:B-1----:R-:W-:Y:S02]  /*7fd0*/  PRMT R15, R66, 0x7610, R15 ;  /* 0x00007610420f7816 */ /* 0x002fe4000000000f */
[----:B------:R-:W-:Y:S02]  /*7fe0*/  F2FP.F16.F32.PACK_AB R25, RZ, R25 ;  /* 0x00000019ff19723e */ /* 0x000fe400000000ff */
[----:B------:R-:W-:Y:S02]  /*7ff0*/  F2FP.F16.F32.PACK_AB R26, RZ, R26 ;  /* 0x0000001aff1a723e */ /* 0x000fe400000000ff */
[----:B------:R-:W-:-:S02]  /*8000*/  F2FP.F16.F32.PACK_AB R27, RZ, R27 ;  /* 0x0000001bff1b723e */ /* 0x000fc400000000ff */
[----:B------:R-:W-:Y:S01]  /*8010*/  F2FP.F16.F32.PACK_AB R28, RZ, R28 ;  /* 0x0000001cff1c723e */ /* 0x000fe200000000ff */
[----:B0-----:R-:W-:Y:S01]  /*8020*/  @P2 IMAD.MOV.U32 R88, RZ, RZ, R90 ;  /* 0x000000ffff582224 */ /* 0x001fe200078e005a */
[----:B------:R-:W-:Y:S01]  /*8030*/  F2FP.F16.F32.PACK_AB R29, RZ, R29 ;  /* 0x0000001dff1d723e */ /* 0x000fe200000000ff */
[----:B------:R-:W-:Y:S01]  /*8040*/  @P2 IMAD.MOV.U32 R89, RZ, RZ, R91 ;  /* 0x000000ffff592224 */ /* 0x000fe200078e005b */
[----:B------:R-:W-:Y:S02]  /*8050*/  F2FP.F16.F32.PACK_AB R30, RZ, R30 ;  /* 0x0000001eff1e723e */ /* 0x000fe400000000ff */
[----:B------:R-:W-:Y:S02]  /*8060*/  F2FP.F16.F32.PACK_AB R31, RZ, R31 ;  /* 0x0000001fff1f723e */ /* 0x000fe400000000ff */
[----:B------:R-:W-:Y:S01]  /*8070*/  @P2 STG.E.U16 desc[UR36][R88.64+0x10], R94 ;  /* 0x0000105e58002986 */ /* 0x000fe2000c101524 */
[----:B------:R-:W-:-:S03]  /*8080*/  ISETP.GT.AND P2, PT, R6, 0x10, PT ;  /* 0x000000100600780c */ /* 0x000fc60003f44270 */
[----:B------:R-:W-:Y:S01]  /*8090*/  @P1 STG.E.U16 desc[UR36][R90.64+0x12], R95 ;  /* 0x0000125f5a001986 */ /* 0x000fe2000c101524 */
[C---:B------:R-:W-:Y:S02]  /*80a0*/  ISETP.GT.AND P0, PT, R3.reuse, RZ, P2 ;  /* 0x000000ff0300720c */ /* 0x040fe40001704270 */
[C---:B------:R-:W-:Y:S01]  /*80b0*/  ISETP.GT.AND P1, PT, R3.reuse, 0x8, P3 ;  /* 0x000000080300780c */ /* 0x040fe20001f24270 */
[----:B------:R-:W-:Y:S01]  /*80c0*/  @P4 STG.E.U16 desc[UR36][R8.64+0x22], R81 ;  /* 0x0000225108004986 */ /* 0x000fe2000c101524 */
[----:B------:R-:W-:-:S09]  /*80d0*/  ISETP.GT.AND P5, PT, R3, 0x8, P2 ;  /* 0x000000080300780c */ /* 0x000fd200017a4270 */
[----:B------:R0:W-:Y:S01]  /*80e0*/  @P0 STG.E.U16 desc[UR36][R8.64+0x20], R80 ;  /* 0x0000205008000986 */ /* 0x0001e2000c101524 */
[----:B------:R-:W-:-:S03]  /*80f0*/  ISETP.GT.AND P0, PT, R6, 0x18, PT ;  /* 0x000000180600780c */ /* 0x000fc60003f04270 */
[----:B------:R-:W-:Y:S01]  /*8100*/  @P1 STG.E.U16 desc[UR36][R10.64+0x22], R83 ;  /* 0x000022530a001986 */ /* 0x000fe2000c101524 */
[----:B------:R-:W-:-:S03]  /*8110*/  ISETP.GT.AND P1, PT, R6, 0x19, PT ;  /* 0x000000190600780c */ /* 0x000fc60003f24270 */
[----:B------:R-:W-:Y:S01]  /*8120*/  @P5 STG.E.U16 desc[UR36][R10.64+0x20], R82 ;  /* 0x000020520a005986 */ /* 0x000fe2000c101524 */
[C---:B------:R-:W-:Y:S02]  /*8130*/  ISETP.GT.AND P5, PT, R3.reuse, RZ, P0 ;  /* 0x000000ff0300720c */ /* 0x040fe400007a4270 */
[----:B------:R-:W-:Y:S01]  /*8140*/  ISETP.GT.AND P4, PT, R3, RZ, P1 ;  /* 0x000000ff0300720c */ /* 0x000fe20000f84270 */
[----:B0-----:R-:W-:Y:S01]  /*8150*/  IMAD.WIDE.U32 R80, R4, 0xf0, R10 ;  /* 0x000000f004507825 */ /* 0x001fe200078e000a */
[----:B------:R-:W-:-:S03]  /*8160*/  PRMT R4, R72, 0x7610, R4 ;  /* 0x0000761048047816 */ /* 0x000fc60000000004 */
[----:B------:R-:W-:Y:S01]  /*8170*/  IMAD.IADD R81, R12, 0x1, R81 ;  /* 0x000000010c517824 */ /* 0x000fe200078e0251 */
[----:B------:R-:W-:-:S05]  /*8180*/  PRMT R12, R64, 0x7610, R12 ;  /* 0x00007610400c7816 */ /* 0x000fca000000000c */
[----:B------:R-:W-:Y:S01]  /*8190*/  @P5 STG.E.U16 desc[UR36][R8.64+0x30], R84 ;  /* 0x0000305408005986 */ /* 0x000fe2000c101524 */
[----:B------:R-:W-:-:S03]  /*81a0*/  ISETP.GT.AND P5, PT, R3, 0x8, P0 ;  /* 0x000000080300780c */ /* 0x000fc600007a4270 */
[----:B------:R-:W-:Y:S01]  /*81b0*/  @P4 STG.E.U16 desc[UR36][R8.64+0x32], R85 ;  /* 0x0000325508004986 */ /* 0x000fe2000c101524 */
[----:B------:R-:W-:-:S09]  /*81c0*/  ISETP.GT.AND P4, PT, R3, 0x8, P1 ;  /* 0x000000080300780c */ /* 0x000fd20000f84270 */
[----:B------:R-:W-:Y:S01]  /*81d0*/  @P5 STG.E.U16 desc[UR36][R10.64+0x30], R86 ;  /* 0x000030560a005986 */ /* 0x000fe2000c101524 */
[----:B------:R-:W-:-:S03]  /*81e0*/  ISETP.GT.AND P5, PT, R3, 0x80, P3 ;  /* 0x000000800300780c */ /* 0x000fc60001fa4270 */
[----:B------:R-:W-:Y:S01]  /*81f0*/  @P4 STG.E.U16 desc[UR36][R10.64+0x32], R87 ;  /* 0x000032570a004986 */ /* 0x000fe2000c101524 */
[----:B------:R-:W-:-:S09]  /*8200*/  ISETP.GT.AND P4, PT, R3, 0x80, P2 ;  /* 0x000000800300780c */ /* 0x000fd20001784270 */
[----:B------:R0:W-:Y:S01]  /*8210*/  @P5 STG.E.U16 desc[UR36][R80.64+0x22], R73 ;  /* 0x0000224950005986 */ /* 0x0001e2000c101524 */
[----:B------:R-:W-:-:S03]  /*8220*/  IADD3 R72, P5, R13, R80, RZ ;  /* 0x000000500d487210 */ /* 0x000fc60007fbe0ff */
[----:B------:R1:W-:Y:S01]  /*8230*/  @P4 STG.E.U16 desc[UR36][R80.64+0x20], R4 ;  /* 0x0000200450004986 */ /* 0x0003e2000c101524 */
[----:B------:R-:W-:Y:S01]  /*8240*/  ISETP.GT.AND P4, PT, R3, 0x88, P2 ;  /* 0x000000880300780c */ /* 0x000fe20001784270 */
[----:B0-----:R-:W-:Y:S01]  /*8250*/  IMAD.X R73, R7, 0x1, R81, P5 ;  /* 0x0000000107497824 */ /* 0x001fe200028e0651 */
[----:B------:R-:W-:-:S11]  /*8260*/  ISETP.GT.AND P5, PT, R3, 0x88, P3 ;  /* 0x000000880300780c */ /* 0x000fd60001fa4270 */
[----:B------:R0:W-:Y:S01]  /*8270*/  @P4 STG.E.U16 desc[UR36][R72.64+0x20], R5 ;  /* 0x0000200548004986 */ /* 0x0001e2000c101524 */
[----:B-1----:R-:W-:-:S03]  /*8280*/  IADD3 R4, P4, R14, R80, RZ ;  /* 0x000000500e047210 */ /* 0x002fc60007f9e0ff */
[----:B------:R1:W-:Y:S02]  /*8290*/  @P5 STG.E.U16 desc[UR36][R72.64+0x22], R75 ;  /* 0x0000224b48005986 */ /* 0x0003e4000c101524 */
[----:B0-----:R-:W-:Y:S01]  /*82a0*/  IMAD.X R5, R20, 0x1, R81, P4 ;  /* 0x0000000114057824 */ /* 0x001fe200020e0651 */
[----:B------:R-:W-:-:S04]  /*82b0*/  IADD3 R74, P4, P5, R13, R4, R14 ;  /* 0x000000040d4a7210 */ /* 0x000fc80007d9e00e */
[----:B-1----:R-:W-:Y:S02]  /*82c0*/  IADD3.X R75, R7, R5, R20, P4, P5 ;  /* 0x00000005074b7210 */ /* 0x002fe400027ea414 */
[C---:B------:R-:W-:Y:S02]  /*82d0*/  ISETP.GT.AND P4, PT, R3.reuse, 0x80, P0 ;  /* 0x000000800300780c */ /* 0x040fe40000784270 */
[----:B------:R-:W-:-:S11]  /*82e0*/  ISETP.GT.AND P5, PT, R3, 0x80, P1 ;  /* 0x000000800300780c */ /* 0x000fd60000fa4270 */
        /* <DEDUP_REMOVED lines=9> */
[----:B------:R-:W-:-:S03]  /*8380*/  ISETP.GT.AND P4, PT, R3, 0x108, P2 ;  /* 0x000001080300780c */ /* 0x000fc60001784270 */
[----:B------:R1:W-:Y:S01]  /*8390*/  @P5 STG.E.U16 desc[UR36][R4.64+0x22], R65 ;  /* 0x0000224104005986 */ /* 0x0003e2000c101524 */
[----:B------:R-:W-:Y:S02]  /*83a0*/  IADD3 R64, P5, R13, R4, RZ ;  /* 0x000000040d407210 */ /* 0x000fe40007fbe0ff */
[----:B0-----:R-:W-:-:S03]  /*83b0*/  F2FP.F16.F32.PACK_AB R12, RZ, R67 ;  /* 0x00000043ff0c723e */ /* 0x001fc600000000ff */
[----:B-1----:R-:W-:Y:S01]  /*83c0*/  IMAD.X R65, R7, 0x1, R5, P5 ;  /* 0x0000000107417824 */ /* 0x002fe200028e0605 */
[----:B------:R-:W-:-:S04]  /*83d0*/  ISETP.GT.AND P5, PT, R3, 0x108, P3 ;  /* 0x000001080300780c */ /* 0x000fc80001fa4270 */
[----:B------:R0:W-:Y:S01]  /*83e0*/  @P4 STG.E.U16 desc[UR36][R64.64+0x20], R15 ;  /* 0x0000200f40004986 */ /* 0x0001e2000c101524 */
[----:B------:R-:W-:-:S05]  /*83f0*/  IADD3 R66, P4, R4, R13, RZ ;  /* 0x0000000d04427210 */ /* 0x000fca0007f9e0ff */
[----:B------:R-:W-:Y:S01]  /*8400*/  IMAD.X R67, R5, 0x1, R7, P4 ;  /* 0x0000000105437824 */ /* 0x000fe200020e0607 */
[----:B------:R-:W-:-:S04]  /*8410*/  ISETP.GT.AND P4, PT, R3, 0x100, P0 ;  /* 0x000001000300780c */ /* 0x000fc80000784270 */
[----:B------:R1:W-:Y:S01]  /*8420*/  @P5 STG.E.U16 desc[UR36][R66.64+0x22], R12 ;  /* 0x0000220c42005986 */ /* 0x0003e2000c101524 */
[----:B------:R-:W-:-:S08]  /*8430*/  ISETP.GT.AND P5, PT, R3, 0x100, P1 ;  /* 0x000001000300780c */ /* 0x000fd00000fa4270 */
[----:B------:R2:W-:Y:S01]  /*8440*/  @P4 STG.E.U16 desc[UR36][R4.64+0x30], R68 ;  /* 0x0000304404004986 */ /* 0x0005e2000c101524 */
[----:B------:R-:W-:-:S04]  /*8450*/  ISETP.GT.AND P4, PT, R3, 0x108, P0 ;  /* 0x000001080300780c */ /* 0x000fc80000784270 */
[----:B------:R2:W-:Y:S01]  /*8460*/  @P5 STG.E.U16 desc[UR36][R4.64+0x32], R69 ;  /* 0x0000324504005986 */ /* 0x0005e2000c101524 */
[----:B------:R-:W-:-:S08]  /*8470*/  ISETP.GT.AND P5, PT, R3, 0x108, P1 ;  /* 0x000001080300780c */ /* 0x000fd00000fa4270 */
[----:B------:R2:W-:Y:S01]  /*8480*/  @P4 STG.E.U16 desc[UR36][R64.64+0x30], R70 ;  /* 0x0000304640004986 */ /* 0x0005e2000c101524 */
[C---:B------:R-:W-:Y:S02]  /*8490*/  ISETP.GT.AND P4, PT, R3.reuse, 0x180, P2 ;  /* 0x000001800300780c */ /* 0x040fe40001784270 */
[----:B------:R-:W-:Y:S02]  /*84a0*/  ISETP.GT.AND P2, PT, R3, 0x188, P2 ;  /* 0x000001880300780c */ /* 0x000fe40001744270 */
[----:B------:R2:W-:Y:S01]  /*84b0*/  @P5 STG.E.U16 desc[UR36][R64.64+0x32], R71 ;  /* 0x0000324740005986 */ /* 0x0005e2000c101524 */
[----:B------:R-:W-:-:S05]  /*84c0*/  IADD3 R14, P5, R14, R4, RZ ;  /* 0x000000040e0e7210 */ /* 0x000fca0007fbe0ff */
[----:B0-----:R-:W-:Y:S01]  /*84d0*/  IMAD.X R15, R20, 0x1, R5, P5 ;  /* 0x00000001140f7824 */ /* 0x001fe200028e0605 */
[----:B-1----:R-:W-:-:S04]  /*84e0*/  IADD3 R12, P5, R13, R14, RZ ;  /* 0x0000000e0d0c7210 */ /* 0x002fc80007fbe0ff */
[----:B------:R2:W-:Y:S01]  /*84f0*/  @P4 STG.E.U16 desc[UR36][R14.64+0x20], R56 ;  /* 0x000020380e004986 */ /* 0x0005e2000c101524 */
[----:B------:R-:W-:Y:S01]  /*8500*/  ISETP.GT.AND P4, PT, R3, 0x180, P3 ;  /* 0x000001800300780c */ /* 0x000fe20001f84270 */
[----:B------:R-:W-:Y:S01]  /*8510*/  IMAD.X R13, R7, 0x1, R15, P5 ;  /* 0x00000001070d7824 */ /* 0x000fe200028e060f */
[----:B------:R-:W-:-:S11]  /*8520*/  ISETP.GT.AND P3, PT, R3, 0x188, P3 ;  /* 0x000001880300780c */ /* 0x000fd60001f64270 */
[----:B------:R2:W-:Y:S01]  /*8530*/  @P4 STG.E.U16 desc[UR36][R14.64+0x22], R57 ;  /* 0x000022390e004986 */ /* 0x0005e2000c101524 */
[C---:B------:R-:W-:Y:S02]  /*8540*/  ISETP.GT.AND P4, PT, R3.reuse, 0x180, P0 ;  /* 0x000001800300780c */ /* 0x040fe40000784270 */
[C---:B------:R-:W-:Y:S01]  /*8550*/  ISETP.GT.AND P0, PT, R3.reuse, 0x188, P0 ;  /* 0x000001880300780c */ /* 0x040fe20000704270 */
[----:B------:R2:W-:Y:S01]  /*8560*/  @P2 STG.E.U16 desc[UR36][R12.64+0x20], R58 ;  /* 0x0000203a0c002986 */ /* 0x0005e2000c101524 */
[C---:B------:R-:W-:Y:S02]  /*8570*/  ISETP.GT.AND P2, PT, R3.reuse, 0x180, P1 ;  /* 0x000001800300780c */ /* 0x040fe40000f44270 */
[----:B------:R-:W-:Y:S01]  /*8580*/  ISETP.GT.AND P1, PT, R3, 0x188, P1 ;  /* 0x000001880300780c */ /* 0x000fe20000f24270 */
[----:B------:R2:W-:Y:S01]  /*8590*/  @P3 STG.E.U16 desc[UR36][R74.64+0x22], R59 ;  /* 0x0000223b4a003986 */ /* 0x0005e2000c101524 */
[----:B------:R-:W-:-:S04]  /*85a0*/  ISETP.GT.AND P3, PT, R6, 0x21, PT ;  /* 0x000000210600780c */ /* 0x000fc80003f64270 */
[----:B------:R-:W-:Y:S01]  /*85b0*/  ISETP.GT.AND P5, PT, R3, 0x8, P3 ;  /* 0x000000080300780c */ /* 0x000fe20001fa4270 */
[----:B------:R2:W-:Y:S04]  /*85c0*/  @P4 STG.E.U16 desc[UR36][R14.64+0x30], R60 ;  /* 0x0000303c0e004986 */ /* 0x0005e8000c101524 */
[----:B------:R2:W-:Y:S01]  /*85d0*/  @P2 STG.E.U16 desc[UR36][R14.64+0x32], R61 ;  /* 0x0000323d0e002986 */ /* 0x0005e2000c101524 */
[----:B------:R-:W-:-:S03]  /*85e0*/  ISETP.GT.AND P2, PT, R6, 0x20, PT ;  /* 0x000000200600780c */ /* 0x000fc60003f44270 */
[----:B------:R2:W-:Y:S01]  /*85f0*/  @P0 STG.E.U16 desc[UR36][R12.64+0x30], R62 ;  /* 0x0000303e0c000986 */ /* 0x0005e2000c101524 */
[C---:B------:R-:W-:Y:S02]  /*8600*/  ISETP.GT.AND P0, PT, R3.reuse, RZ, P2 ;  /* 0x000000ff0300720c */ /* 0x040fe40001704270 */
[C---:B------:R-:W-:Y:S01]  /*8610*/  ISETP.GT.AND P4, PT, R3.reuse, 0x8, P2 ;  /* 0x000000080300780c */ /* 0x040fe20001784270 */
[----:B------:R2:W-:Y:S01]  /*8620*/  @P1 STG.E.U16 desc[UR36][R12.64+0x32], R63 ;  /* 0x0000323f0c001986 */ /* 0x0005e2000c101524 */
[----:B------:R-:W-:-:S09]  /*8630*/  ISETP.GT.AND P1, PT, R3, RZ, P3 ;  /* 0x000000ff0300720c */ /* 0x000fd20001f24270 */
[----:B------:R2:W-:Y:S01]  /*8640*/  @P0 STG.E.U16 desc[UR36][R8.64+0x40], R48 ;  /* 0x0000403008000986 */ /* 0x0005e2000c101524 */
[----:B------:R-:W-:-:S03]  /*8650*/  ISETP.GT.AND P0, PT, R6, 0x29, PT ;  /* 0x000000290600780c */ /* 0x000fc60003f04270 */
[----:B------:R2:W-:Y:S01]  /*8660*/  @P1 STG.E.U16 desc[UR36][R8.64+0x42], R49 ;  /* 0x0000423108001986 */ /* 0x0005e2000c101524 */
[----:B------:R-:W-:-:S03]  /*8670*/  ISETP.GT.AND P1, PT, R6, 0x28, PT ;  /* 0x000000280600780c */ /* 0x000fc60003f24270 */
[----:B------:R2:W-:Y:S01]  /*8680*/  @P4 STG.E.U16 desc[UR36][R10.64+0x40], R50 ;  /* 0x000040320a004986 */ /* 0x0005e2000c101524 */
[----:B------:R-:W-:-:S03]  /*8690*/  ISETP.GT.AND P4, PT, R3, RZ, P0 ;  /* 0x000000ff0300720c */ /* 0x000fc60000784270 */
[----:B------:R2:W-:Y:S01]  /*86a0*/  @P5 STG.E.U16 desc[UR36][R10.64+0x42], R51 ;  /* 0x000042330a005986 */ /* 0x0005e2000c101524 */
[----:B------:R-:W-:-:S09]  /*86b0*/  ISETP.GT.AND P5, PT, R3, RZ, P1 ;  /* 0x000000ff0300720c */ /* 0x000fd20000fa4270 */
[----:B------:R2:W-:Y:S01]  /*86c0*/  @P4 STG.E.U16 desc[UR36][R8.64+0x52], R53 ;  /* 0x0000523508004986 */ /* 0x0005e2000c101524 */
[----:B------:R-:W-:-:S03]  /*86d0*/  ISETP.GT.AND P4, PT, R3, 0x8, P0 ;  /* 0x000000080300780c */ /* 0x000fc60000784270 */
[----:B------:R2:W-:Y:S01]  /*86e0*/  @P5 STG.E.U16 desc[UR36][R8.64+0x50], R52 ;  /* 0x0000503408005986 */ /* 0x0005e2000c101524 */
[----:B------:R-:W-:-:S09]  /*86f0*/  ISETP.GT.AND P5, PT, R3, 0x8, P1 ;  /* 0x000000080300780c */ /* 0x000fd20000fa4270 */
        /* <DEDUP_REMOVED lines=33> */
[C---:B------:R-:W-:Y:S02]  /*8910*/  ISETP.GT.AND P4, PT, R3.reuse, 0x180, P2 ;  /* 0x000001800300780c */ /* 0x040fe40001784270 */
[C---:B------:R-:W-:Y:S01]  /*8920*/  ISETP.GT.AND P2, PT, R3.reuse, 0x188, P2 ;  /* 0x000001880300780c */ /* 0x040fe20001744270 */
[----:B------:R2:W-:Y:S01]  /*8930*/  @P5 STG.E.U16 desc[UR36][R64.64+0x50], R38 ;  /* 0x0000502640005986 */ /* 0x0005e2000c101524 */
[C---:B------:R-:W-:Y:S02]  /*8940*/  ISETP.GT.AND P5, PT, R3.reuse, 0x180, P3 ;  /* 0x000001800300780c */ /* 0x040fe40001fa4270 */
[----:B------:R-:W-:-:S07]  /*8950*/  ISETP.GT.AND P3, PT, R3, 0x188, P3 ;  /* 0x000001880300780c */ /* 0x000fce0001f64270 */
[----:B------:R2:W-:Y:S01]  /*8960*/  @P4 STG.E.U16 desc[UR36][R14.64+0x40], R24 ;  /* 0x000040180e004986 */ /* 0x0005e2000c101524 */
[C---:B------:R-:W-:Y:S02]  /*8970*/  ISETP.GT.AND P4, PT, R3.reuse, 0x180, P0 ;  /* 0x000001800300780c */ /* 0x040fe40000784270 */
[C---:B------:R-:W-:Y:S01]  /*8980*/  ISETP.GT.AND P0, PT, R3.reuse, 0x188, P0 ;  /* 0x000001880300780c */ /* 0x040fe20000704270 */
[----:B------:R2:W-:Y:S01]  /*8990*/  @P5 STG.E.U16 desc[UR36][R14.64+0x42], R25 ;  /* 0x000042190e005986 */ /* 0x0005e2000c101524 */
[C---:B------:R-:W-:Y:S02]  /*89a0*/  ISETP.GT.AND P5, PT, R3.reuse, 0x180, P1 ;  /* 0x000001800300780c */ /* 0x040fe40000fa4270 */
[----:B------:R-:W-:Y:S01]  /*89b0*/  ISETP.GT.AND P1, PT, R3, 0x188, P1 ;  /* 0x000001880300780c */ /* 0x000fe20000f24270 */
[----:B------:R2:W-:Y:S04]  /*89c0*/  @P2 STG.E.U16 desc[UR36][R12.64+0x40], R26 ;  /* 0x0000401a0c002986 */ /* 0x0005e8000c101524 */
[----:B------:R2:W-:Y:S04]  /*89d0*/  @P3 STG.E.U16 desc[UR36][R12.64+0x42], R27 ;  /* 0x0000421b0c003986 */ /* 0x0005e8000c101524 */
[----:B------:R2:W-:Y:S04]  /*89e0*/  @P4 STG.E.U16 desc[UR36][R14.64+0x52], R29 ;  /* 0x0000521d0e004986 */ /* 0x0005e8000c101524 */
[----:B------:R2:W-:Y:S04]  /*89f0*/  @P5 STG.E.U16 desc[UR36][R14.64+0x50], R28 ;  /* 0x0000501c0e005986 */ /* 0x0005e8000c101524 */
[----:B------:R2:W-:Y:S04]  /*8a00*/  @P1 STG.E.U16 desc[UR36][R12.64+0x50], R30 ;  /* 0x0000501e0c001986 */ /* 0x0005e8000c101524 */
[----:B------:R2:W-:Y:S02]  /*8a10*/  @P0 STG.E.U16 desc[UR36][R12.64+0x52], R31 ;  /* 0x0000521f0c000986 */ /* 0x0005e4000c101524 */
.L_x_211:
[----:B------:R-:W-:Y:S05]  /*8a20*/  BSYNC B0 ;  /* 0x0000000000007941 */ /* 0x000fea0003800000 */
.L_x_33:
[----:B------:R-:W-:Y:S01]  /*8a30*/  ULDC UR4, c[0x0][0xc] ;  /* 0x0000030000047ab9 */ /* 0x000fe20000000800 */
[----:B------:R-:W-:Y:S01]  /*8a40*/  ULDC UR5, c[0x0][0x10] ;  /* 0x0000040000057ab9 */ /* 0x000fe20000000800 */
[----:B------:R-:W1:Y:S01]  /*8a50*/  LDC R3, c[0x0][0x14] ;  /* 0x00000500ff037b82 */ /* 0x000e620000000800 */
[----:B------:R-:W-:Y:S01]  /*8a60*/  UIMAD.WIDE.U32 UR4, UR4, UR5, URZ ;  /* 0x00000005040472a5 */ /* 0x000fe2000f8e003f */
[----:B------:R-:W-:Y:S02]  /*8a70*/  IMAD.MOV.U32 R124, RZ, RZ, -0x1 ;  /* 0xffffffffff7c7424 */ /* 0x000fe400078e00ff */
[----:B------:R-:W-:-:S03]  /*8a80*/  IMAD.MOV.U32 R23, RZ, RZ, -0x1 ;  /* 0xffffffffff177424 */ /* 0x000fc600078e00ff */
[----:B-1----:R-:W-:-:S04]  /*8a90*/  IMAD.WIDE.U32 R16, R3, UR4, R16 ;  /* 0x0000000403107c25 */ /* 0x002fc8000f8e0010 */
[----:B------:R-:W-:Y:S01]  /*8aa0*/  IMAD R3, R3, UR5, RZ ;  /* 0x0000000503037c24 */ /* 0x000fe2000f8e02ff */
[----:B------:R-:W-:Y:S02]  /*8ab0*/  ULDC.64 UR4, c[0x0][0x650] ;  /* 0x0001940000047ab9 */ /* 0x000fe40000000a00 */
[----:B------:R-:W-:Y:S01]  /*8ac0*/  ISETP.GE.U32.AND P0, PT, R16, UR4, PT ;  /* 0x0000000410007c0c */ /* 0x000fe2000bf06070 */
[--C-:B------:R-:W-:Y:S01]  /*8ad0*/  IMAD.IADD R17, R17, 0x1, R3.reuse ;  /* 0x0000000111117824 */ /* 0x100fe200078e0203 */
[----:B------:R-:W-:-:S04]  /*8ae0*/  PRMT R3, RZ, 0x7610, R3 ;  /* 0x00007610ff037816 */ /* 0x000fc80000000003 */
[----:B------:R-:W-:-:S13]  /*8af0*/  ISETP.GE.U32.AND.EX P0, PT, R17, UR5, PT, P0 ;  /* 0x0000000511007c0c */ /* 0x000fda000bf06100 */
[----:B------:R-:W-:Y:S05]  /*8b00*/  @P0 BRA `(.L_x_212) ;  /* 0x0000000400640947 */ /* 0x000fea0003800000 */
[----:B0-2---:R-:W0:Y:S01]  /*8b10*/  S2R R12, SR_CTAID.X ;  /* 0x00000000000c7919 */ /* 0x005e220000002500 */
[----:B------:R-:W1:Y:S01]  /*8b20*/  LDC.64 R10, c[0x0][0x628] ;  /* 0x00018a00ff0a7b82 */ /* 0x000e620000000a00 */
[----:B------:R-:W-:Y:S01]  /*8b30*/  ULDC UR4, c[0x0][0x150] ;  /* 0x0000540000047ab9 */ /* 0x000fe20000000800 */
[----:B------:R-:W-:Y:S01]  /*8b40*/  IMAD.MOV.U32 R8, RZ, RZ, R16 ;  /* 0x000000ffff087224 */ /* 0x000fe200078e0010 */
[----:B------:R-:W2:Y:S01]  /*8b50*/  S2R R24, SR_CTAID.Y ;  /* 0x0000000000187919 */ /* 0x000ea20000002600 */
[----:B------:R-:W-:-:S04]  /*8b60*/  IMAD.MOV.U32 R9, RZ, RZ, R17 ;  /* 0x000000ffff097224 */ /* 0x000fc800078e0011 */
[----:B------:R-:W2:Y:S08]  /*8b70*/  LDC R21, c[0x0][0x144] ;  /* 0x00005100ff157b82 */ /* 0x000eb00000000800 */
[----:B------:R-:W2:Y:S08]  /*8b80*/  LDC R0, c[0x0][0x630] ;  /* 0x00018c00ff007b82 */ /* 0x000eb00000000800 */
[----:B------:R-:W2:Y:S01]  /*8b90*/  LDC.64 R14, c[0x0][0x620] ;  /* 0x00018800ff0e7b82 */ /* 0x000ea20000000a00 */
[----:B-1----:R-:W-:-:S04]  /*8ba0*/  ISETP.NE.U32.AND P0, PT, R10, RZ, PT ;  /* 0x000000ff0a00720c */ /* 0x002fc80003f05070 */
[----:B------:R-:W-:Y:S02]  /*8bb0*/  ISETP.NE.AND.EX P0, PT, R11, RZ, PT, P0 ;  /* 0x000000ff0b00720c */ /* 0x000fe40003f05300 */
[----:B0-----:R-:W-:-:S05]  /*8bc0*/  I2FP.F32.U32 R3, R12 ;  /* 0x0000000c00037245 */ /* 0x001fca0000201000 */
[----:B------:R-:W-:-:S04]  /*8bd0*/  FMUL R3, R3, UR4 ;  /* 0x0000000403037c20 */ /* 0x000fc80008400000 */
[----:B------:R0:W1:Y:S02]  /*8be0*/  F2I.U32.TRUNC.NTZ R20, R3 ;  /* 0x0000000300147305 */ /* 0x000064000020f000 */
[----:B------:R-:W-:Y:S05]  /*8bf0*/  @!P0 BRA `(.L_x_213) ;  /* 0x0000000000288947 */ /* 0x000fea0003800000 */
[----:B0-----:R-:W0:Y:S02]  /*8c00*/  LDC R3, c[0x0][0x634] ;  /* 0x00018d00ff037b82 */ /* 0x001e240000000800 */
        /* <DEDUP_REMOVED lines=9> */
.L_x_213:
[----:B------:R-:W3:Y:S01]  /*8ca0*/  LDC.64 R28, c[0x0][0x640] ;  /* 0x00019000ff1c7b82 */ /* 0x000ee20000000a00 */
[-CC-:B--2---:R-:W-:Y:S01]  /*8cb0*/  SHF.R.U64 R23, R8, R0.reuse, R9.reuse ;  /* 0x0000000008177219 */ /* 0x184fe20000001209 */
[----:B-1----:R-:W-:Y:S01]  /*8cc0*/  IMAD.MOV R20, RZ, RZ, -R20 ;  /* 0x000000ffff147224 */ /* 0x002fe200078e0a14 */
[----:B------:R-:W-:Y:S01]  /*8cd0*/  SHF.R.U32.HI R0, RZ, R0, R9 ;  /* 0x00000000ff007219 */ /* 0x000fe20000011609 */
[----:B------:R-:W-:Y:S01]  /*8ce0*/  ULDC UR4, c[0x0][0x154] ;  /* 0x0000550000047ab9 */ /* 0x000fe20000000800 */
[----:B0-----:R-:W-:Y:S01]  /*8cf0*/  IADD3 R3, P0, RZ, -R23, RZ ;  /* 0x80000017ff037210 */ /* 0x001fe20007f1e0ff */
[----:B------:R-:W-:Y:S02]  /*8d00*/  IMAD R21, R21, R20, R12 ;  /* 0x0000001415157224 */ /* 0x000fe400078e020c */
[----:B------:R-:W0:Y:S01]  /*8d10*/  LDC R6, c[0x0][0x618] ;  /* 0x00018600ff067b82 */ /* 0x000e220000000800 */
[----:B------:R-:W-:Y:S02]  /*8d20*/  IMAD.MOV.U32 R7, RZ, RZ, 0x1 ;  /* 0x00000001ff077424 */ /* 0x000fe400078e00ff */
[----:B------:R-:W-:-:S04]  /*8d30*/  IMAD.X R5, RZ, RZ, ~R0, P0 ;  /* 0x000000ffff057224 */ /* 0x000fc800000e0e00 */
[-C--:B------:R-:W-:Y:S01]  /*8d40*/  IMAD R0, R5, R14.reuse, RZ ;  /* 0x0000000e05007224 */ /* 0x080fe200078e02ff */
[----:B------:R-:W1:Y:S01]  /*8d50*/  LDC R8, c[0x0][0x608] ;  /* 0x00018200ff087b82 */ /* 0x000e620000000800 */
[----:B------:R-:W-:-:S04]  /*8d60*/  IMAD.WIDE.U32 R4, R3, R14, R16 ;  /* 0x0000000e03047225 */ /* 0x000fc800078e0010 */
[----:B------:R-:W-:Y:S01]  /*8d70*/  IMAD R3, R3, R15, R0 ;  /* 0x0000000f03037224 */ /* 0x000fe200078e0200 */
[----:B------:R-:W-:Y:S02]  /*8d80*/  I2FP.F32.U32 R0, R24 ;  /* 0x0000001800007245 */ /* 0x000fe40000201000 */
[----:B------:R-:W2:Y:S01]  /*8d90*/  LDC R26, c[0x0][0x658] ;  /* 0x00019600ff1a7b82 */ /* 0x000ea20000000800 */
[----:B------:R-:W-:Y:S01]  /*8da0*/  IMAD.IADD R3, R5, 0x1, R3 ;  /* 0x0000000105037824 */ /* 0x000fe200078e0203 */
[----:B---3--:R-:W-:Y:S01]  /*8db0*/  ISETP.NE.U32.AND P0, PT, R28, RZ, PT ;  /* 0x000000ff1c00720c */ /* 0x008fe20003f05070 */
[----:B------:R-:W-:Y:S01]  /*8dc0*/  FMUL R0, R0, UR4 ;  /* 0x0000000400007c20 */ /* 0x000fe20008400000 */
[----:B------:R-:W-:Y:S02]  /*8dd0*/  IMAD.MOV.U32 R5, RZ, RZ, -0x1 ;  /* 0xffffffffff057424 */ /* 0x000fe400078e00ff */
[----:B------:R-:W-:Y:S01]  /*8de0*/  ISETP.NE.AND.EX P0, PT, R29, RZ, PT, P0 ;  /* 0x000000ff1d00720c */ /* 0x000fe20003f05300 */
[----:B------:R3:W2:Y:S01]  /*8df0*/  F2I.U32.TRUNC.NTZ R13, R0 ;  /* 0x00000000000d7305 */ /* 0x0006a2000020f000 */
[----:B------:R-:W3:Y:S01]  /*8e00*/  LDC R15, c[0x0][0x148] ;  /* 0x00005200ff0f7b82 */ /* 0x000ee20000000800 */
[----:B0-----:R-:W-:-:S02]  /*8e10*/  SHF.R.U64 R12, R4, R6, R3 ;  /* 0x00000006040c7219 */ /* 0x001fc40000001203 */
[----:B------:R-:W-:-:S05]  /*8e20*/  SHF.R.U32.HI R3, RZ, R6, R3 ;  /* 0x00000006ff037219 */ /* 0x000fca0000011603 */
[----:B------:R-:W0:Y:S01]  /*8e30*/  LDC R20, c[0x0][0x600] ;  /* 0x00018000ff147b82 */ /* 0x000e220000000800 */
[-CC-:B-1----:R-:W-:Y:S02]  /*8e40*/  SHF.R.U64 R10, R12, R8.reuse, R3.reuse ;  /* 0x000000080c0a7219 */ /* 0x182fe40000001203 */
[----:B------:R-:W-:-:S05]  /*8e50*/  SHF.R.U32.HI R3, RZ, R8, R3 ;  /* 0x00000008ff037219 */ /* 0x000fca0000011603 */
[----:B------:R-:W1:Y:S01]  /*8e60*/  LDC R27, c[0x0][0x648] ;  /* 0x00019200ff1b7b82 */ /* 0x000e620000000800 */
[-C--:B--2---:R-:W-:Y:S02]  /*8e70*/  SHF.L.U32 R4, R5, R26.reuse, RZ ;  /* 0x0000001a05047219 */ /* 0x084fe400000006ff */
[-CC-:B------:R-:W-:Y:S02]  /*8e80*/  SHF.R.U64 R14, R10, R26.reuse, R3.reuse ;  /* 0x0000001a0a0e7219 */ /* 0x180fe40000001203 */
[----:B------:R-:W-:Y:S02]  /*8e90*/  SHF.R.U32.HI R5, RZ, R26, R3 ;  /* 0x0000001aff057219 */ /* 0x000fe40000011603 */
[----:B------:R-:W-:Y:S01]  /*8ea0*/  LOP3.LUT R25, RZ, R4, RZ, 0x33, !PT ;  /* 0x00000004ff197212 */ /* 0x000fe200078e33ff */
[----:B------:R-:W2:Y:S01]  /*8eb0*/  LDC R30, c[0x0][0x638] ;  /* 0x00018e00ff1e7b82 */ /* 0x000ea20000000800 */
[----:B------:R-:W-:Y:S01]  /*8ec0*/  SHF.L.U32 R26, R7, R26, RZ ;  /* 0x0000001a071a7219 */ /* 0x000fe200000006ff */
[----:B------:R-:W-:-:S06]  /*8ed0*/  IMAD.MOV.U32 R4, RZ, RZ, R14 ;  /* 0x000000ffff047224 */ /* 0x000fcc00078e000e */
[----:B------:R-:W0:Y:S01]  /*8ee0*/  LDC R31, c[0x0][0x610] ;  /* 0x00018400ff1f7b82 */ /* 0x000e220000000800 */
        /* <DEDUP_REMOVED lines=11> */
.L_x_214:
[----:B------:R-:W-:Y:S01]  /*8fa0*/  ISETP.NE.AND P0, PT, R2, 0x1, PT ;  /* 0x000000010200780c */ /* 0x000fe20003f05270 */
[----:B0-----:R-:W-:Y:S01]  /*8fb0*/  VIADD R7, R20, 0xffffffff ;  /* 0xffffffff14077836 */ /* 0x001fe20000000000 */
[----:B-1-3--:R-:W-:Y:S01]  /*8fc0*/  SHF.R.U64 R0, R4, R27, R5 ;  /* 0x0000001b04007219 */ /* 0x00afe20000001205 */
[----:B------:R-:W-:Y:S01]  /*8fd0*/  IMAD.MOV R13, RZ, RZ, -R13 ;  /* 0x000000ffff0d7224 */ /* 0x000fe200078e0a0d */
[----:B------:R-:W-:Y:S01]  /*8fe0*/  LOP3.LUT R5, R10, R25, RZ, 0xc0, !PT ;  /* 0x000000190a057212 */ /* 0x000fe200078ec0ff */
[----:B------:R-:W-:Y:S01]  /*8ff0*/  IMAD.MOV.U32 R4, RZ, RZ, 0x1 ;  /* 0x00000001ff047424 */ /* 0x000fe200078e00ff */
[----:B------:R-:W-:Y:S01]  /*9000*/  LOP3.LUT R12, R12, R7, RZ, 0xc0, !PT ;  /* 0x000000070c0c7212 */ /* 0x000fe200078ec0ff */
[----:B------:R-:W-:Y:S02]  /*9010*/  IMAD.MOV R3, RZ, RZ, -R0 ;  /* 0x000000ffff037224 */ /* 0x000fe400078e0a00 */
[----:B------:R-:W-:Y:S02]  /*9020*/  IMAD R0, R26, R0, R5 ;  /* 0x000000001a007224 */ /* 0x000fe400078e0205 */
[----:B--2---:R-:W-:-:S02]  /*9030*/  IMAD R3, R3, R30, R14 ;  /* 0x0000001e03037224 */ /* 0x004fc400078e020e */
[----:B------:R-:W-:Y:S02]  /*9040*/  @P0 IMAD R21, R15, R13, R24 ;  /* 0x0000000d0f150224 */ /* 0x000fe400078e0218 */
[----:B------:R-:W-:Y:S01]  /*9050*/  IMAD R5, R3, R20, R12 ;  /* 0x0000001403057224 */ /* 0x000fe200078e020c */
[----:B------:R-:W-:Y:S01]  /*9060*/  PRMT R3, R4, 0x7610, R3 ;  /* 0x0000761004037816 */ /* 0x000fe20000000003 */
[----:B------:R-:W-:-:S05]  /*9070*/  IMAD R0, R0, R31, R21 ;  /* 0x0000001f00007224 */ /* 0x000fca00078e0215 */
[----:B------:R-:W-:Y:S02]  /*9080*/  SEL R124, R5, R0, !P0 ;  /* 0x00000000057c7207 */ /* 0x000fe40004000000 */
[----:B------:R-:W-:-:S07]  /*9090*/  SEL R0, R0, R5, !P0 ;  /* 0x0000000500007207 */ /* 0x000fce0004000000 */
.L_x_212:
[----:B------:R-:W-:Y:S01]  /*90a0*/  LOP3.LUT P0, RZ, R3, 0xff, RZ, 0xc0, !PT ;  /* 0x000000ff03ff7812 */ /* 0x000fe2000780c0ff */
[----:B------:R-:W-:-:S12]  /*90b0*/  IMAD.MOV.U32 R123, RZ, RZ, R0 ;  /* 0x000000ffff7b7224 */ /* 0x000fd800078e0000 */
[----:B------:R-:W-:Y:S05]  /*90c0*/  @P0 BRA `(.L_x_215) ;  /* 0xffffff8000980947 */ /* 0x000fea000383ffff */
[----:B------:R-:W-:Y:S05]  /*90d0*/  EXIT ;  /* 0x000000000000794d */ /* 0x000fea0003800000 */
.L_x_8:
[----:B0-----:R-:W-:Y:S01]  /*90e0*/  ULDC.64 UR4, c[0x0][0x650] ;  /* 0x0001940000047ab9 */ /* 0x001fe20000000a00 */
        /* <DEDUP_REMOVED lines=25> */
.L_x_217:
[----:B------:R-:W0:Y:S01]  /*9280*/  LDC.64 R28, c[0x0][0x640] ;  /* 0x00019000ff1c7b82 */ /* 0x000e220000000a00 */
[-CC-:B------:R-:W-:Y:S01]  /*9290*/  SHF.R.U64 R22, R12, R6.reuse, R13.reuse ;  /* 0x000000060c167219 */ /* 0x180fe2000000120d */
[----:B------:R-:W-:Y:S01]  /*92a0*/  IMAD.MOV.U32 R30, RZ, RZ, 0x1 ;  /* 0x00000001ff1e7424 */ /* 0x000fe200078e00ff */
[----:B------:R-:W-:Y:S02]  /*92b0*/  SHF.R.U32.HI R6, RZ, R6, R13 ;  /* 0x00000006ff067219 */ /* 0x000fe4000001160d */
        /* <DEDUP_REMOVED lines=8> */
[----:B------:R-:W-:Y:S01]  /*9340*/  IMAD.IADD R9, R9, 0x1, R11 ;  /* 0x0000000109097824 */ /* 0x000fe200078e020b */
[----:B0-----:R-:W-:-:S04]  /*9350*/  ISETP.NE.U32.AND P0, PT, R28, RZ, PT ;  /* 0x000000ff1c00720c */ /* 0x001fc80003f05070 */
[----:B------:R-:W-:Y:S02]  /*9360*/  ISETP.NE.AND.EX P0, PT, R29, RZ, PT, P0 ;  /* 0x000000ff1d00720c */ /* 0x000fe40003f05300 */
[----:B------:R-:W0:Y:S01]  /*9370*/  LDC R20, c[0x0][0x600] ;  /* 0x00018000ff147b82 */ /* 0x000e220000000800 */
[-CC-:B-1----:R-:W-:Y:S01]  /*9380*/  SHF.R.U64 R14, R8, R10.reuse, R9.reuse ;  /* 0x0000000a080e7219 */ /* 0x182fe20000001209 */
[----:B------:R-:W-:Y:S01]  /*9390*/  IMAD.MOV.U32 R8, RZ, RZ, -0x1 ;  /* 0xffffffffff087424 */ /* 0x000fe200078e00ff */
[----:B------:R-:W-:-:S05]  /*93a0*/  SHF.R.U32.HI R9, RZ, R10, R9 ;  /* 0x0000000aff097219 */ /* 0x000fca0000011609 */
[----:B------:R-:W1:Y:S01]  /*93b0*/  LDC R24, c[0x0][0x648] ;  /* 0x00019200ff187b82 */ /* 0x000e620000000800 */
[-CC-:B--2---:R-:W-:Y:S02]  /*93c0*/  SHF.R.U64 R23, R14, R12.reuse, R9.reuse ;  /* 0x0000000c0e177219 */ /* 0x184fe40000001209 */
[----:B------:R-:W-:-:S05]  /*93d0*/  SHF.R.U32.HI R6, RZ, R12, R9 ;  /* 0x0000000cff067219 */ /* 0x000fca0000011609 */
[----:B------:R-:W2:Y:S01]  /*93e0*/  LDC R26, c[0x0][0x638] ;  /* 0x00018e00ff1a7b82 */ /* 0x000ea20000000800 */
[-C--:B---3--:R-:W-:Y:S02]  /*93f0*/  SHF.L.U32 R8, R8, R27.reuse, RZ ;  /* 0x0000001b08087219 */ /* 0x088fe400000006ff */
[-CC-:B------:R-:W-:Y:S02]  /*9400*/  SHF.R.U64 R25, R23, R27.reuse, R6.reuse ;  /* 0x0000001b17197219 */ /* 0x180fe40000001206 */
[----:B------:R-:W-:Y:S02]  /*9410*/  LOP3.LUT R32, RZ, R8, RZ, 0x33, !PT ;  /* 0x00000008ff207212 */ /* 0x000fe400078e33ff */
[----:B------:R-:W-:Y:S01]  /*9420*/  SHF.R.U32.HI R9, RZ, R27, R6 ;  /* 0x0000001bff097219 */ /* 0x000fe20000011606 */
[----:B------:R-:W3:Y:S01]  /*9430*/  LDC R31, c[0x0][0x610] ;  /* 0x00018400ff1f7b82 */ /* 0x000ee20000000800 */
[----:B------:R-:W-:Y:S01]  /*9440*/  IMAD.MOV.U32 R8, RZ, RZ, R25 ;  /* 0x000000ffff087224 */ /* 0x000fe200078e0019 */
[----:B------:R-:W-:Y:S06]  /*9450*/  @!P0 BRA `(.L_x_218) ;  /* 0x0000000000288947 */ /* 0x000fec0003800000 */
        /* <DEDUP_REMOVED lines=10> */
.L_x_218:
[----:B------:R-:W-:Y:S02]  /*9500*/  ISETP.NE.AND P0, PT, R2, 0x1, PT ;  /* 0x000000010200780c */ /* 0x000fe40003f05270 */
[----:B-1----:R-:W-:Y:S01]  /*9510*/  SHF.R.U64 R6, R8, R24, R9 ;  /* 0x0000001808067219 */ /* 0x002fe20000001209 */
[----:B0-----:R-:W-:Y:S01]  /*9520*/  VIADD R9, R20, 0xffffffff ;  /* 0xffffffff14097836 */ /* 0x001fe20000000000 */
[----:B------:R-:W-:Y:S02]  /*9530*/  SHF.L.U32 R30, R30, R27, RZ ;  /* 0x0000001b1e1e7219 */ /* 0x000fe400000006ff */
[----:B------:R-:W-:Y:S01]  /*9540*/  LOP3.LUT R5, R23, R32, RZ, 0xc0, !PT ;  /* 0x0000002017057212 */ /* 0x000fe200078ec0ff */
[----:B------:R-:W-:-:S04]  /*9550*/  IMAD.MOV R8, RZ, RZ, -R6 ;  /* 0x000000ffff087224 */ /* 0x000fc800078e0a06 */
[----:B------:R-:W-:Y:S01]  /*9560*/  IMAD R6, R30, R6, R5 ;  /* 0x000000061e067224 */ /* 0x000fe200078e0205 */
[----:B------:R-:W-:Y:S01]  /*9570*/  LOP3.LUT R5, R14, R9, RZ, 0xc0, !PT ;  /* 0x000000090e057212 */ /* 0x000fe200078ec0ff */
[----:B------:R-:W-:Y:S02]  /*9580*/  @P0 IMAD R3, R7, R21, R4 ;  /* 0x0000001507030224 */ /* 0x000fe400078e0204 */
[----:B--2---:R-:W-:Y:S02]  /*9590*/  IMAD R4, R8, R26, R25 ;  /* 0x0000001a08047224 */ /* 0x004fe400078e0219 */
[----:B---3--:R-:W-:Y:S02]  /*95a0*/  IMAD R3, R6, R31, R3 ;  /* 0x0000001f06037224 */ /* 0x008fe400078e0203 */
[----:B------:R-:W-:Y:S02]  /*95b0*/  IMAD R4, R4, R20, R5 ;  /* 0x0000001404047224 */ /* 0x000fe400078e0205 */
[----:B------:R-:W-:-:S02]  /*95c0*/  IMAD.MOV.U32 R8, RZ, RZ, 0x1 ;  /* 0x00000001ff087424 */ /* 0x000fc400078e00ff */
[----:B------:R-:W-:Y:S01]  /*95d0*/  IMAD.MOV.U32 R6, RZ, RZ, R22 ;  /* 0x000000ffff067224 */ /* 0x000fe200078e0016 */
[----:B------:R-:W-:Y:S02]  /*95e0*/  SEL R20, R4, R3, !P0 ;  /* 0x0000000304147207 */ /* 0x000fe40004000000 */
[----:B------:R-:W-:-:S07]  /*95f0*/  SEL R13, R3, R4, !P0 ;  /* 0x00000004030d7207 */ /* 0x000fce0004000000 */
.L_x_216:
[----:B------:R-:W-:-:S08]  /*9600*/  NOP ;  /* 0x0000000000007918 */ /* 0x000fd00000000000 */
[----:B------:R-:W0:-:S00]  /*9610*/  USETMAXREG.DEALLOC.CTAPOOL 0x28 ;  /* 0x00000028000079c8 */ /* 0x000e0000080e0500 */
[----:B0-----:R-:W-:-:S13]  /*9620*/  ISETP.NE.AND P0, PT, R0, RZ, PT ;  /* 0x000000ff0000720c */ /* 0x001fda0003f05270 */
[----:B------:R-:W-:Y:S05]  /*9630*/  @P0 EXIT ;  /* 0x000000000000094d */ /* 0x000fea0003800000 */
[----:B------:R-:W-:Y:S01]  /*9640*/  LOP3.LUT P0, RZ, R8, 0xff, RZ, 0xc0, !PT ;  /* 0x000000ff08ff7812 */ /* 0x000fe2000780c0ff */
[----:B------:R-:W-:Y:S02]  /*9650*/  IMAD.MOV.U32 R0, RZ, RZ, 0x1 ;  /* 0x00000001ff007424 */ /* 0x000fe400078e00ff */
[----:B------:R-:W-:-:S10]  /*9660*/  IMAD.MOV.U32 R3, RZ, RZ, RZ ;  /* 0x000000ffff037224 */ /* 0x000fd400078e00ff */
[----:B------:R-:W-:Y:S05]  /*9670*/  @!P0 BRA `(.L_x_219) ;  /* 0x0000000c003c8947 */ /* 0x000fea0003800000 */
[----:B------:R-:W0:Y:S01]  /*9680*/  LDC R0, c[0x0][0x28c] ;  /* 0x0000a300ff007b82 */ /* 0x000e220000000800 */
[----:B------:R-:W1:Y:S01]  /*9690*/  S2R R9, SR_CgaCtaId ;  /* 0x0000000000097919 */ /* 0x000e620000008800 */
[----:B------:R-:W-:Y:S01]  /*96a0*/  ULDC UR5, c[0x0][0x600] ;  /* 0x0001800000057ab9 */ /* 0x000fe20000000800 */
[----:B------:R-:W-:Y:S01]  /*96b0*/  ULDC UR4, c[0x0][0xc] ;  /* 0x0000030000047ab9 */ /* 0x000fe20000000800 */
[----:B------:R-:W-:Y:S01]  /*96c0*/  UIADD3 UR16, UR5, -0x1, URZ ;  /* 0xffffffff05107890 */ /* 0x000fe2000fffe03f */
[----:B------:R-:W-:Y:S01]  /*96d0*/  BSSY B0, `(.L_x_219) ;  /* 0x00000c9000007945 */ /* 0x000fe20003800000 */
[----:B------:R-:W-:Y:S01]  /*96e0*/  ULDC UR6, c[0x0][0x658] ;  /* 0x0001960000067ab9 */ /* 0x000fe20000000800 */
[----:B------:R-:W-:Y:S01]  /*96f0*/  ULDC UR5, c[0x0][0x10] ;  /* 0x0000040000057ab9 */ /* 0x000fe20000000800 */
[----:B------:R-:W-:Y:S01]  /*9700*/  UMOV UR7, 0xffffffff ;  /* 0xffffffff00077882 */ /* 0x000fe20000000000 */
[----:B------:R-:W-:Y:S01]  /*9710*/  UMOV UR8, 0x1 ;  /* 0x0000000100087882 */ /* 0x000fe20000000000 */
[----:B------:R-:W-:Y:S01]  /*9720*/  UIMAD.WIDE.U32 UR4, UR4, UR5, URZ ;  /* 0x00000005040472a5 */ /* 0x000fe2000f8e003f */
[----:B------:R-:W-:Y:S01]  /*9730*/  IMAD.MOV.U32 R11, RZ, RZ, 0x1 ;  /* 0x00000001ff0b7424 */ /* 0x000fe200078e00ff */
[----:B------:R-:W-:Y:S01]  /*9740*/  USHF.L.U32 UR7, UR7, UR6, URZ ;  /* 0x0000000607077299 */ /* 0x000fe2000800063f */
[----:B------:R-:W-:Y:S01]  /*9750*/  LOP3.LUT R8, R19, 0x2, RZ, 0xfc, !PT ;  /* 0x0000000213087812 */ /* 0x000fe200078efcff */
[----:B------:R-:W-:-:S02]  /*9760*/  USHF.L.U32 UR18, UR8, UR6, URZ ;  /* 0x0000000608127299 */ /* 0x000fc4000800063f */
[----:B------:R-:W-:Y:S01]  /*9770*/  ULOP3.LUT UR17, URZ, UR7, URZ, 0x33, !UPT ;  /* 0x000000073f117292 */ /* 0x000fe2000f8e333f */
[----:B------:R-:W-:Y:S01]  /*9780*/  ULDC UR6, c[0x0][0x14] ;  /* 0x0000050000067ab9 */ /* 0x000fe20000000800 */
[----:B------:R-:W-:Y:S01]  /*9790*/  ULDC.64 UR22, c[0x0][0x198] ;  /* 0x0000660000167ab9 */ /* 0x000fe20000000a00 */
[----:B------:R-:W-:Y:S02]  /*97a0*/  UIMAD.WIDE.U32 UR20, UR4, UR6, URZ ;  /* 0x00000006041472a5 */ /* 0x000fe4000f8e003f */
[----:B------:R-:W-:Y:S01]  /*97b0*/  UIMAD UR13, UR5, UR6, URZ ;  /* 0x00000006050d72a4 */ /* 0x000fe2000f8e023f */
[----:B0-----:R-:W-:-:S03]  /*97c0*/  VIADD R0, R0, 0xf ;  /* 0x0000000f00007836 */ /* 0x001fc60000000000 */
[----:B------:R-:W-:Y:S02]  /*97d0*/  UIADD3 UR13, UR21, UR13, URZ ;  /* 0x0000000d150d7290 */ /* 0x000fe4000fffe03f */
[----:B------:R-:W-:-:S04]  /*97e0*/  SHF.R.S32.HI R3, RZ, 0x1f, R0 ;  /* 0x0000001fff037819 */ /* 0x000fc80000011400 */
[----:B------:R-:W-:Y:S01]  /*97f0*/  LEA.HI R3, R3, R0, RZ, 0x4 ;  /* 0x0000000003037211 */ /* 0x000fe200078f20ff */
[----:B------:R-:W-:Y:S01]  /*9800*/  IMAD.MOV.U32 R0, RZ, RZ, 0x1 ;  /* 0x00000001ff007424 */ /* 0x000fe200078e00ff */
[----:B-1----:R-:W-:Y:S02]  /*9810*/  LOP3.LUT R9, R9, 0x1, RZ, 0xc0, !PT ;  /* 0x0000000109097812 */ /* 0x002fe400078ec0ff */
[----:B------:R-:W-:Y:S01]  /*9820*/  SHF.R.S32.HI R10, RZ, 0x4, R3 ;  /* 0x00000004ff0a7819 */ /* 0x000fe20000011403 */
[----:B------:R-:W-:-:S04]  /*9830*/  IMAD.MOV.U32 R3, RZ, RZ, RZ ;  /* 0x000000ffff037224 */ /* 0x000fc800078e00ff */
[----:B------:R-:W-:-:S07]  /*9840*/  VIADD R12, R10, 0x1 ;  /* 0x000000010a0c7836 */ /* 0x000fce0000000000 */
.L_x_230:
[----:B------:R-:W-:-:S03]  /*9850*/  UMOV UR4, 0xffffffff ;  /* 0xffffffff00047882 */ /* 0x000fc60000000000 */
[----:B------:R-:W-:Y:S05]  /*9860*/  BRA.DIV UR4, `(.L_x_220) ;  /* 0x0000001204cc7947 */ /* 0x000fea000b800000 */
[----:B------:R-:W-:-:S13]  /*9870*/  ELECT P6, URZ, PT ;  /* 0x00000000003f782f */ /* 0x000fda00038c0000 */
.L_x_249:
[----:B------:R-:W0:Y:S01]  /*9880*/  LDC R4, c[0x0][0x28c] ;  /* 0x0000a300ff047b82 */ /* 0x000e220000000800 */
[----:B------:R-:W-:Y:S01]  /*9890*/  BSSY B1, `(.L_x_221) ;  /* 0x000003a000017945 */ /* 0x000fe20003800000 */
[----:B0-----:R-:W-:-:S13]  /*98a0*/  ISETP.LT.OR P6, PT, R4, 0x1, !P6 ;  /* 0x000000010400780c */ /* 0x001fda00077c1670 */
[----:B------:R-:W-:Y:S05]  /*98b0*/  @P6 BRA `(.L_x_222) ;  /* 0x0000000000dc6947 */ /* 0x000fea0003800000 */
[----:B------:R-:W-:Y:S02]  /*98c0*/  IMAD R20, R20, 0x2, R9 ;  /* 0x0000000214147824 */ /* 0x000fe400078e0209 */
[----:B------:R-:W-:Y:S02]  /*98d0*/  IMAD.SHL.U32 R21, R13, 0x200, RZ ;  /* 0x000002000d157824 */ /* 0x000fe400078e00ff */
[----:B------:R-:W-:Y:S02]  /*98e0*/  IMAD.MOV.U32 R22, RZ, RZ, RZ ;  /* 0x000000ffff167224 */ /* 0x000fe400078e00ff */
[----:B------:R-:W-:Y:S02]  /*98f0*/  IMAD.MOV.U32 R4, RZ, RZ, R12 ;  /* 0x000000ffff047224 */ /* 0x000fe400078e000c */
[----:B------:R-:W-:Y:S02]  /*9900*/  IMAD.MOV.U32 R5, RZ, RZ, R0 ;  /* 0x000000ffff057224 */ /* 0x000fe400078e0000 */
[----:B------:R-:W-:-:S02]  /*9910*/  IMAD.MOV.U32 R14, RZ, RZ, R3 ;  /* 0x000000ffff0e7224 */ /* 0x000fc400078e0003 */
[----:B------:R-:W-:-:S07]  /*9920*/  IMAD R15, R20, 0x18, RZ ;  /* 0x00000018140f7824 */ /* 0x000fce00078e02ff */
.L_x_225:
[----:B------:R-:W0:Y:S01]  /*9930*/  S2R R20, SR_CgaCtaId ;  /* 0x0000000000147919 */ /* 0x000e220000008800 */
[----:B------:R-:W-:Y:S02]  /*9940*/  MOV R7, 0x400 ;  /* 0x0000040000077802 */ /* 0x000fe40000000f00 */
[----:B------:R-:W-:-:S13]  /*9950*/  LOP3.LUT P1, RZ, R18, 0x7f, RZ, 0xc0, !PT ;  /* 0x0000007f12ff7812 */ /* 0x000fda000782c0ff */
[----:B------:R-:W1:Y:S01]  /*9960*/  @!P1 LDC R13, c[0x0][0x500] ;  /* 0x00014000ff0d9b82 */ /* 0x000e620000000800 */
[----:B0-----:R-:W-:Y:S02]  /*9970*/  LEA R23, R20, R7, 0x18 ;  /* 0x0000000714177211 */ /* 0x001fe400078ec0ff */
[----:B------:R-:W-:-:S03]  /*9980*/  SHF.L.U32 R7, R5, 0x1f, RZ ;  /* 0x0000001f05077819 */ /* 0x000fc600000006ff */
[----:B------:R-:W-:-:S04]  /*9990*/  IMAD R20, R14, 0x8, R23 ;  /* 0x000000080e147824 */ /* 0x000fc800078e0217 */
[----:B------:R-:W0:Y:S02]  /*99a0*/  SYNCS.PHASECHK.TRANS64.TRYWAIT P0, [R20+URZ+0x60], R7 ;  /* 0x00006007140075a7 */ /* 0x000e24000800017f */
[----:B01----:R-:W-:Y:S05]  /*99b0*/  @!P0 BRA `(.L_x_223) ;  /* 0x0000001000988947 */ /* 0x003fea0003800000 */
.L_x_250:
[----:B0-----:R-:W-:Y:S01]  /*99c0*/  PRMT R7, R8, 0x9910, RZ ;  /* 0x0000991008077816 */ /* 0x001fe200000000ff */
[----:B------:R0:W-:Y:S03]  /*99d0*/  @!P1 SYNCS.ARRIVE.TRANS64 RZ, [R20+URZ], R13 ;  /* 0x0000000d14ff99a7 */ /* 0x0001e6000800003f */
[----:B------:R-:W-:-:S13]  /*99e0*/  ISETP.NE.AND P0, PT, R7, 0x2, PT ;  /* 0x000000020700780c */ /* 0x000fda0003f05270 */
[----:B0-----:R-:W-:Y:S05]  /*99f0*/  @P0 BRA `(.L_x_224) ;  /* 0x0000000000040947 */ /* 0x001fea0003800000 */
[----:B------:R-:W-:Y:S01]  /*9a00*/  BPT.TRAP 0x1 ;  /* 0x000000040000795c */ /* 0x000fe20000300000 */
.L_x_224:
[----:B------:R-:W-:Y:S01]  /*9a10*/  IMAD R7, R14, 0x2, R9 ;  /* 0x000000020e077824 */ /* 0x000fe200078e0209 */
[----:B------:R-:W-:Y:S01]  /*9a20*/  R2UR UR9, R20 ;  /* 0x00000000140972ca */ /* 0x000fe200000e0000 */
[--C-:B------:R-:W-:Y:S01]  /*9a30*/  IMAD R13, R14, 0x4000, R23.reuse ;  /* 0x000040000e0d7824 */ /* 0x100fe200078e0217 */
[----:B------:R-:W-:Y:S01]  /*9a40*/  UIADD3 UR4, UP0, UR22, 0xf0, URZ ;  /* 0x000000f016047890 */ /* 0x000fe2000ff1e03f */
[----:B------:R-:W-:Y:S01]  /*9a50*/  IMAD R7, R7, 0x180, RZ ;  /* 0x0000018007077824 */ /* 0x000fe200078e02ff */
[----:B------:R-:W-:Y:S01]  /*9a60*/  R2UR UR11, R21 ;  /* 0x00000000150b72ca */ /* 0x000fe200000e0000 */
[----:B------:R-:W-:Y:S01]  /*9a70*/  VIADD R4, R4, 0xffffffff ;  /* 0xffffffff04047836 */ /* 0x000fe20000000000 */
[----:B------:R-:W-:Y:S01]  /*9a80*/  R2UR UR5, R13 ;  /* 0x000000000d0572ca */ /* 0x000fe200000e0000 */
[----:B------:R-:W-:Y:S01]  /*9a90*/  IMAD R7, R7, 0x2, R23 ;  /* 0x0000000207077824 */ /* 0x000fe200078e0217 */
[----:B------:R-:W-:Y:S01]  /*9aa0*/  R2UR UR10, R22 ;  /* 0x00000000160a72ca */ /* 0x000fe200000e0000 */
[----:B------:R-:W-:Y:S01]  /*9ab0*/  UIADD3 UR24, UP1, UR22, 0x1f0, URZ ;  /* 0x000001f016187890 */ /* 0x000fe2000ff3e03f */
[----:B------:R-:W-:Y:S01]  /*9ac0*/  R2UR UR12, R6 ;  /* 0x00000000060c72ca */ /* 0x000fe200000e0000 */
[----:B------:R-:W-:Y:S01]  /*9ad0*/  VIADD R14, R14, 0x1 ;  /* 0x000000010e0e7836 */ /* 0x000fe20000000000 */
[----:B------:R-:W-:Y:S01]  /*9ae0*/  R2UR UR8, R7 ;  /* 0x00000000070872ca */ /* 0x000fe200000e0000 */
[----:B------:R-:W-:Y:S01]  /*9af0*/  UIADD3.X UR25, URZ, UR23, URZ, UP1, !UPT ;  /* 0x000000173f197290 */ /* 0x000fe20008ffe43f */
[----:B------:R-:W-:Y:S01]  /*9b00*/  R2UR UR19, R15 ;  /* 0x000000000f1372ca */ /* 0x000fe200000e0000 */
[----:B------:R-:W-:Y:S01]  /*9b10*/  UMOV UR6, 0x0 ;  /* 0x0000000000067882 */ /* 0x000fe20000000000 */
[----:B------:R-:W-:Y:S01]  /*9b20*/  ISETP.GT.AND P1, PT, R4, 0x1, PT ;  /* 0x000000010400780c */ /* 0x000fe20003f24270 */
[----:B------:R-:W-:Y:S01]  /*9b30*/  UMOV UR7, 0x10000000 ;  /* 0x1000000000077882 */ /* 0x000fe20000000000 */
[----:B------:R-:W-:Y:S01]  /*9b40*/  ISETP.NE.AND P0, PT, R14, 0xc, PT ;  /* 0x0000000c0e00780c */ /* 0x000fe20003f05270 */
[----:B------:R-:W-:Y:S01]  /*9b50*/  UIADD3 UR14, UR5, 0x180, URZ ;  /* 0x00000180050e7890 */ /* 0x000fe2000fffe03f */
[----:B------:R-:W-:Y:S01]  /*9b60*/  VIADD R22, R22, 0x10 ;  /* 0x0000001016167836 */ /* 0x000fe20000000000 */
[----:B------:R-:W-:Y:S01]  /*9b70*/  UIADD3.X UR5, URZ, UR23, URZ, UP0, !UPT ;  /* 0x000000173f057290 */ /* 0x000fe200087fe43f */
[----:B------:R-:W-:Y:S01]  /*9b80*/  SEL R20, RZ, 0x1, P0 ;  /* 0x00000001ff147807 */ /* 0x000fe20000000000 */
[----:B------:R-:W-:Y:S01]  /*9b90*/  UMOV UR26, 0x30000 ;  /* 0x00030000001a7882 */ /* 0x000fe20000000000 */
[----:B------:R-:W-:Y:S01]  /*9ba0*/  SEL R14, R14, RZ, P0 ;  /* 0x000000ff0e0e7207 */ /* 0x000fe20000000000 */
[----:B------:R-:W-:Y:S01]  /*9bb0*/  UIADD3 UR15, UR8, 0x30180, URZ ;  /* 0x00030180080f7890 */ /* 0x000fe2000fffe03f */
[----:B------:R-:W-:-:S02]  /*9bc0*/  LOP3.LUT R5, R5, R20, RZ, 0x3c, !PT ;  /* 0x0000001405057212 */ /* 0x000fc400078e3cff */
[----:B------:R-:W-:Y:S02]  /*9bd0*/  UMOV UR8, UR14 ;  /* 0x0000000e00087c82 */ /* 0x000fe40008000000 */
[----:B------:R0:W-:Y:S02]  /*9be0*/  UTMALDG.3D [UR8], [UR4], desc[UR6] ;  /* 0x00000608040075b4 */ /* 0x0001e40008011000 */
[----:B0-----:R-:W-:Y:S01]  /*9bf0*/  UMOV UR8, UR15 ;  /* 0x0000000f00087c82 */ /* 0x001fe20008000000 */
[----:B------:R-:W-:Y:S02]  /*9c00*/  UMOV UR11, UR19 ;  /* 0x00000013000b7c82 */ /* 0x000fe40008000000 */
[----:B------:R0:W-:Y:S02]  /*9c10*/  UTMALDG.3D.MULTICAST [UR8], [UR24], UR26, desc[UR6] ;  /* 0x00000608180073b4 */ /* 0x0001e4000801181a */
[----:B0-----:R-:W-:Y:S05]  /*9c20*/  @P1 BRA `(.L_x_225) ;  /* 0xfffffffc00401947 */ /* 0x001fea000383ffff */
.L_x_222:
[----:B------:R-:W-:Y:S05]  /*9c30*/  BSYNC B1 ;  /* 0x0000000000017941 */ /* 0x000fea0003800000 */
.L_x_221:
[----:B------:R-:W-:Y:S01]  /*9c40*/  LOP3.LUT P1, RZ, R11, 0xff, RZ, 0xc0, !PT ;  /* 0x000000ff0bff7812 */ /* 0x000fe2000782c0ff */
[C---:B------:R-:W-:Y:S01]  /*9c50*/  IMAD.IADD R6, R10.reuse, 0x1, R3 ;  /* 0x000000010a067824 */ /* 0x040fe200078e0203 */
[----:B------:R-:W-:Y:S01]  /*9c60*/  ULDC.64 UR4, c[0x0][0x650] ;  /* 0x0001940000047ab9 */ /* 0x000fe20000000a00 */
[----:B------:R-:W-:Y:S01]  /*9c70*/  ISETP.GE.U32.AND P2, PT, R10, 0xc, PT ;  /* 0x0000000c0a00780c */ /* 0x000fe20003f46070 */
[----:B------:R-:W-:Y:S01]  /*9c80*/  BSSY B1, `(.L_x_226) ;  /* 0x000006b000017945 */ /* 0x000fe20003800000 */
[----:B------:R-:W-:Y:S01]  /*9c90*/  IMAD.MOV.U32 R13, RZ, RZ, -0x1 ;  /* 0xffffffffff0d7424 */ /* 0x000fe200078e00ff */
[----:B------:R-:W-:Y:S01]  /*9ca0*/  ISETP.GT.U32.AND P0, PT, R6, 0xb, PT ;  /* 0x0000000b0600780c */ /* 0x000fe20003f04070 */
[----:B------:R-:W-:Y:S01]  /*9cb0*/  IMAD.MOV.U32 R20, RZ, RZ, -0x1 ;  /* 0xffffffffff147424 */ /* 0x000fe200078e00ff */
[----:B------:R-:W-:Y:S02]  /*9cc0*/  PRMT R11, RZ, 0x7610, R11 ;  /* 0x00007610ff0b7816 */ /* 0x000fe4000000000b */
[----:B------:R-:W-:-:S03]  /*9cd0*/  ISETP.LT.U32.AND P0, PT, R10, 0xc, P0 ;  /* 0x0000000c0a00780c */ /* 0x000fc60000701070 */
[----:B------:R-:W0:Y:S01]  /*9ce0*/  @P1 S2R R5, SR_CgaCtaId ;  /* 0x0000000000051919 */ /* 0x000e220000008800 */
[----:B------:R-:W-:-:S04]  /*9cf0*/  @P1 MOV R4, 0x400 ;  /* 0x0000040000041802 */ /* 0x000fc80000000f00 */
[----:B0-----:R-:W-:Y:S01]  /*9d00*/  @P1 LEA R3, R5, R4, 0x18 ;  /* 0x0000000405031211 */ /* 0x001fe200078ec0ff */
[----:B------:R-:W-:-:S03]  /*9d10*/  IMAD.WIDE.U32 R4, R6, -0x55555555, RZ ;  /* 0xaaaaaaab06047825 */ /* 0x000fc600078e00ff */
[----:B------:R0:W-:Y:S01]  /*9d20*/  @P1 SYNCS.ARRIVE.TRANS64.A1T0 RZ, [R3+URZ+0xd8], RZ ;  /* 0x0000d8ff03ff19a7 */ /* 0x0001e2000810003f */
[----:B------:R-:W-:Y:S02]  /*9d30*/  IADD3 R16, P1, R16, UR20, RZ ;  /* 0x0000001410107c10 */ /* 0x000fe4000ff3e0ff */
[----:B------:R-:W-:Y:S02]  /*9d40*/  SHF.R.U32.HI R5, RZ, 0x3, R5 ;  /* 0x00000003ff057819 */ /* 0x000fe40000011605 */
[----:B------:R-:W-:Y:S02]  /*9d50*/  IADD3.X R17, R17, UR13, RZ, P1, !PT ;  /* 0x0000000d11117c10 */ /* 0x000fe40008ffe4ff */
[----:B------:R-:W-:Y:S02]  /*9d60*/  PRMT R4, RZ, 0x7610, R4 ;  /* 0x00007610ff047816 */ /* 0x000fe40000000004 */
[----:B0-----:R-:W-:Y:S02]  /*9d70*/  SEL R3, RZ, 0x1, !P0 ;  /* 0x00000001ff037807 */ /* 0x001fe40004000000 */
[----:B------:R-:W-:-:S02]  /*9d80*/  ISETP.GE.U32.AND P0, PT, R16, UR4, PT ;  /* 0x0000000410007c0c */ /* 0x000fc4000bf06070 */
[----:B------:R-:W-:Y:S01]  /*9d90*/  LOP3.LUT R0, R0, R3, RZ, 0x3c, !PT ;  /* 0x0000000300007212 */ /* 0x000fe200078e3cff */
[----:B------:R-:W-:Y:S01]  /*9da0*/  IMAD R3, R5, -0xc, R6 ;  /* 0xfffffff405037824 */ /* 0x000fe200078e0206 */
[----:B------:R-:W-:Y:S01]  /*9db0*/  ISETP.GE.U32.AND.EX P0, PT, R17, UR5, PT, P0 ;  /* 0x0000000511007c0c */ /* 0x000fe2000bf06100 */
[----:B------:R-:W-:Y:S01]  /*9dc0*/  IMAD.MOV.U32 R6, RZ, RZ, -0x1 ;  /* 0xffffffffff067424 */ /* 0x000fe200078e00ff */
[----:B------:R-:W-:-:S11]  /*9dd0*/  @P2 LOP3.LUT R0, R0, 0x1, R5, 0x78, !PT ;  /* 0x0000000100002812 */ /* 0x000fd600078e7805 */
[----:B------:R-:W-:Y:S05]  /*9de0*/  @P0 BRA `(.L_x_227) ;  /* 0x0000000400500947 */ /* 0x000fea0003800000 */
[----:B------:R-:W0:Y:S01]  /*9df0*/  S2R R15, SR_CTAID.X ;  /* 0x00000000000f7919 */ /* 0x000e220000002500 */
[----:B------:R-:W-:Y:S01]  /*9e00*/  ULDC.64 UR4, c[0x0][0x628] ;  /* 0x00018a0000047ab9 */ /* 0x000fe20000000a00 */
[----:B------:R-:W1:Y:S01]  /*9e10*/  LDC R20, c[0x0][0x144] ;  /* 0x00005100ff147b82 */ /* 0x000e620000000800 */
[----:B------:R-:W-:Y:S01]  /*9e20*/  ISETP.NE.U32.AND P0, PT, RZ, UR4, PT ;  /* 0x00000004ff007c0c */ /* 0x000fe2000bf05070 */
[----:B------:R-:W2:Y:S01]  /*9e30*/  S2R R13, SR_CTAID.Y ;  /* 0x00000000000d7919 */ /* 0x000ea20000002600 */
[----:B------:R-:W-:Y:S01]  /*9e40*/  ULDC UR7, c[0x0][0x630] ;  /* 0x00018c0000077ab9 */ /* 0x000fe20000000800 */
[----:B------:R-:W-:Y:S01]  /*9e50*/  ULDC UR8, c[0x0][0x150] ;  /* 0x0000540000087ab9 */ /* 0x000fe20000000800 */
[----:B------:R-:W-:Y:S01]  /*9e60*/  ISETP.NE.AND.EX P0, PT, RZ, UR5, PT, P0 ;  /* 0x00000005ff007c0c */ /* 0x000fe2000bf05300 */
[----:B------:R-:W-:Y:S02]  /*9e70*/  IMAD.MOV.U32 R4, RZ, RZ, R16 ;  /* 0x000000ffff047224 */ /* 0x000fe400078e0010 */
[----:B------:R-:W-:Y:S01]  /*9e80*/  IMAD.MOV.U32 R5, RZ, RZ, R17 ;  /* 0x000000ffff057224 */ /* 0x000fe200078e0011 */
[----:B0-----:R-:W-:-:S09]  /*9e90*/  I2FP.F32.U32 R22, R15 ;  /* 0x0000000f00167245 */ /* 0x001fd20000201000 */
[----:B------:R-:W-:Y:S05]  /*9ea0*/  @!P0 BRA `(.L_x_228) ;  /* 0x0000000000288947 */ /* 0x000fea0003800000 */
[----:B------:R-:W-:Y:S02]  /*9eb0*/  ULDC UR6, c[0x0][0x634] ;  /* 0x00018d0000067ab9 */ /* 0x000fe40000000800 */
[----:B------:R-:W-:-:S05]  /*9ec0*/  IADD3 R5, P0, R16, UR6, RZ ;  /* 0x0000000610057c10 */ /* 0x000fca000ff1e0ff */
[----:B------:R-:W-:-:S04]  /*9ed0*/  IMAD.X R21, RZ, RZ, R17, P0 ;  /* 0x000000ffff157224 */ /* 0x000fc800000e0611 */
[----:B------:R-:W-:-:S04]  /*9ee0*/  IMAD.WIDE.U32 R6, R21, UR4, RZ ;  /* 0x0000000415067c25 */ /* 0x000fc8000f8e00ff */
[----:B------:R-:W-:-:S04]  /*9ef0*/  IMAD.WIDE.U32 R6, P0, R5, UR5, R6 ;  /* 0x0000000505067c25 */ /* 0x000fc8000f800006 */
[----:B------:R-:W-:-:S04]  /*9f00*/  IMAD.WIDE.U32 R4, R5, UR4, RZ ;  /* 0x0000000405047c25 */ /* 0x000fc8000f8e00ff */
[----:B------:R-:W-:Y:S01]  /*9f10*/  IMAD.MOV.U32 R4, RZ, RZ, R7 ;  /* 0x000000ffff047224 */ /* 0x000fe200078e0007 */
[----:B------:R-:W-:Y:S01]  /*9f20*/  IADD3 RZ, P1, R5, R6, RZ ;  /* 0x0000000605ff7210 */ /* 0x000fe20007f3e0ff */
[----:B------:R-:W-:-:S04]  /*9f30*/  IMAD.X R5, RZ, RZ, RZ, P0 ;  /* 0x000000ffff057224 */ /* 0x000fc800000e06ff */
[----:B------:R-:W-:-:S08]  /*9f40*/  IMAD.WIDE.U32.X R4, R21, UR5, R4, P1 ;  /* 0x0000000515047c25 */ /* 0x000fd000088e0404 */
.L_x_228:
[----:B------:R-:W-:Y:S01]  /*9f50*/  FMUL R22, R22, UR8 ;  /* 0x0000000816167c20 */ /* 0x000fe20008400000 */
[--C-:B------:R-:W-:Y:S01]  /*9f60*/  SHF.R.U64 R14, R4, UR7, R5.reuse ;  /* 0x00000007040e7c19 */ /* 0x100fe20008001205 */
[----:B------:R-:W-:Y:S01]  /*9f70*/  ULDC.64 UR4, c[0x0][0x620] ;  /* 0x0001880000047ab9 */ /* 0x000fe20000000a00 */
[----:B------:R-:W-:Y:S01]  /*9f80*/  SHF.R.U32.HI R4, RZ, UR7, R5 ;  /* 0x00000007ff047c19 */ /* 0x000fe20008011605 */
[----:B------:R-:W-:Y:S01]  /*9f90*/  ULDC.64 UR6, c[0x0][0x640] ;  /* 0x0001900000067ab9 */ /* 0x000fe20000000a00 */
[----:B------:R-:W-:Y:S01]  /*9fa0*/  IADD3 R5, P0, RZ, -R14, RZ ;  /* 0x8000000eff057210 */ /* 0x000fe20007f1e0ff */
[----:B------:R-:W0:Y:S04]  /*9fb0*/  F2I.U32.TRUNC.NTZ R22, R22 ;  /* 0x0000001600167305 */ /* 0x000e28000020f000 */
[----:B------:R-:W-:Y:S01]  /*9fc0*/  IMAD.X R4, RZ, RZ, ~R4, P0 ;  /* 0x000000ffff047224 */ /* 0x000fe200000e0e04 */
[----:B------:R-:W-:-:S03]  /*9fd0*/  ISETP.NE.U32.AND P0, PT, RZ, UR6, PT ;  /* 0x00000006ff007c0c */ /* 0x000fc6000bf05070 */
[----:B------:R-:W-:Y:S01]  /*9fe0*/  IMAD R4, R4, UR4, RZ ;  /* 0x0000000404047c24 */ /* 0x000fe2000f8e02ff */
[----:B------:R-:W-:-:S03]  /*9ff0*/  ISETP.NE.AND.EX P0, PT, RZ, UR7, PT, P0 ;  /* 0x00000007ff007c0c */ /* 0x000fc6000bf05300 */
[C---:B------:R-:W-:Y:S01]  /*a000*/  IMAD R7, R5.reuse, UR5, R4 ;  /* 0x0000000505077c24 */ /* 0x040fe2000f8e0204 */
[----:B------:R-:W-:Y:S01]  /*a010*/  ULDC UR5, c[0x0][0x154] ;  /* 0x0000550000057ab9 */ /* 0x000fe20000000800 */
[----:B------:R-:W-:Y:S01]  /*a020*/  IMAD.WIDE.U32 R4, R5, UR4, R16 ;  /* 0x0000000405047c25 */ /* 0x000fe2000f8e0010 */
[----:B------:R-:W-:-:S03]  /*a030*/  ULDC UR4, c[0x0][0x618] ;  /* 0x0001860000047ab9 */ /* 0x000fc60000000800 */
[----:B0-----:R-:W-:Y:S02]  /*a040*/  IMAD.MOV R6, RZ, RZ, -R22 ;  /* 0x000000ffff067224 */ /* 0x001fe400078e0a16 */
[----:B------:R-:W-:Y:S02]  /*a050*/  IMAD.IADD R5, R5, 0x1, R7 ;  /* 0x0000000105057824 */ /* 0x000fe400078e0207 */
[----:B-1----:R-:W-:Y:S01]  /*a060*/  IMAD R15, R20, R6, R15 ;  /* 0x00000006140f7224 */ /* 0x002fe200078e020f */
[----:B--2---:R-:W-:Y:S01]  /*a070*/  I2FP.F32.U32 R6, R13 ;  /* 0x0000000d00067245 */ /* 0x004fe20000201000 */
[----:B------:R-:W0:Y:S01]  /*a080*/  LDC R20, c[0x0][0x148] ;  /* 0x00005200ff147b82 */ /* 0x000e220000000800 */
[--C-:B------:R-:W-:Y:S02]  /*a090*/  SHF.R.U64 R21, R4, UR4, R5.reuse ;  /* 0x0000000404157c19 */ /* 0x100fe40008001205 */
[----:B------:R-:W-:Y:S01]  /*a0a0*/  SHF.R.U32.HI R4, RZ, UR4, R5 ;  /* 0x00000004ff047c19 */ /* 0x000fe20008011605 */
[----:B------:R-:W-:Y:S01]  /*a0b0*/  FMUL R6, R6, UR5 ;  /* 0x0000000506067c20 */ /* 0x000fe20008400000 */
[----:B------:R-:W-:-:S02]  /*a0c0*/  ULDC UR4, c[0x0][0x608] ;  /* 0x0001820000047ab9 */ /* 0x000fc40000000800 */
[--C-:B------:R-:W-:Y:S01]  /*a0d0*/  SHF.R.U64 R23, R21, UR4, R4.reuse ;  /* 0x0000000415177c19 */ /* 0x100fe20008001204 */
[----:B------:R1:W2:Y:S01]  /*a0e0*/  F2I.U32.TRUNC.NTZ R24, R6 ;  /* 0x0000000600187305 */ /* 0x0002a2000020f000 */
[----:B------:R-:W-:Y:S01]  /*a0f0*/  SHF.R.U32.HI R4, RZ, UR4, R4 ;  /* 0x00000004ff047c19 */ /* 0x000fe20008011604 */
[----:B------:R-:W-:-:S03]  /*a100*/  ULDC UR4, c[0x0][0x658] ;  /* 0x0001960000047ab9 */ /* 0x000fc60000000800 */
[--C-:B------:R-:W-:Y:S02]  /*a110*/  SHF.R.U64 R22, R23, UR4, R4.reuse ;  /* 0x0000000417167c19 */ /* 0x100fe40008001204 */
[----:B------:R-:W-:-:S03]  /*a120*/  SHF.R.U32.HI R25, RZ, UR4, R4 ;  /* 0x00000004ff197c19 */ /* 0x000fc60008011604 */
[----:B------:R-:W-:Y:S02]  /*a130*/  IMAD.MOV.U32 R4, RZ, RZ, R22 ;  /* 0x000000ffff047224 */ /* 0x000fe400078e0016 */
[----:B------:R-:W-:Y:S01]  /*a140*/  IMAD.MOV.U32 R5, RZ, RZ, R25 ;  /* 0x000000ffff057224 */ /* 0x000fe200078e0019 */
[----:B-1----:R-:W-:Y:S06]  /*a150*/  @!P0 BRA `(.L_x_229) ;  /* 0x0000000000288947 */ /* 0x002fec0003800000 */
        /* <DEDUP_REMOVED lines=10> */
.L_x_229:
[----:B------:R-:W-:Y:S01]  /*a200*/  ISETP.NE.AND P0, PT, R2, 0x1, PT ;  /* 0x000000010200780c */ /* 0x000fe20003f05270 */
[----:B------:R-:W-:Y:S01]  /*a210*/  ULDC UR4, c[0x0][0x648] ;  /* 0x0001920000047ab9 */ /* 0x000fe20000000800 */
[----:B------:R-:W-:Y:S01]  /*a220*/  LOP3.LUT R23, R23, UR17, RZ, 0xc0, !PT ;  /* 0x0000001117177c12 */ /* 0x000fe2000f8ec0ff */
[----:B--2---:R-:W-:Y:S01]  /*a230*/  IMAD.MOV R24, RZ, RZ, -R24 ;  /* 0x000000ffff187224 */ /* 0x004fe200078e0a18 */
[----:B------:R-:W-:Y:S01]  /*a240*/  SHF.R.U64 R4, R4, UR4, R5 ;  /* 0x0000000404047c19 */ /* 0x000fe20008001205 */
[----:B------:R-:W-:Y:S01]  /*a250*/  ULDC UR4, c[0x0][0x638] ;  /* 0x00018e0000047ab9 */ /* 0x000fe20000000800 */
[----:B------:R-:W-:Y:S01]  /*a260*/  LOP3.LUT R21, R21, UR16, RZ, 0xc0, !PT ;  /* 0x0000001015157c12 */ /* 0x000fe2000f8ec0ff */
[----:B------:R-:W-:Y:S01]  /*a270*/  ULDC UR5, c[0x0][0x610] ;  /* 0x0001840000057ab9 */ /* 0x000fe20000000800 */
[----:B------:R-:W-:Y:S02]  /*a280*/  IMAD.MOV.U32 R6, RZ, RZ, R14 ;  /* 0x000000ffff067224 */ /* 0x000fe400078e000e */
[----:B------:R-:W-:-:S02]  /*a290*/  IMAD.MOV R5, RZ, RZ, -R4 ;  /* 0x000000ffff057224 */ /* 0x000fc400078e0a04 */
[----:B------:R-:W-:Y:S02]  /*a2a0*/  IMAD R4, R4, UR18, R23 ;  /* 0x0000001204047c24 */ /* 0x000fe4000f8e0217 */
[----:B0-----:R-:W-:Y:S02]  /*a2b0*/  @P0 IMAD R15, R20, R24, R13 ;  /* 0x00000018140f0224 */ /* 0x001fe400078e020d */
[----:B------:R-:W-:Y:S01]  /*a2c0*/  IMAD R22, R5, UR4, R22 ;  /* 0x0000000405167c24 */ /* 0x000fe2000f8e0216 */
[----:B------:R-:W-:Y:S01]  /*a2d0*/  ULDC UR4, c[0x0][0x600] ;  /* 0x0001800000047ab9 */ /* 0x000fe20000000800 */
[----:B------:R-:W-:Y:S02]  /*a2e0*/  IMAD R15, R4, UR5, R15 ;  /* 0x00000005040f7c24 */ /* 0x000fe4000f8e020f */
[----:B------:R-:W-:Y:S02]  /*a2f0*/  IMAD R22, R22, UR4, R21 ;  /* 0x0000000416167c24 */ /* 0x000fe4000f8e0215 */
[----:B------:R-:W-:-:S03]  /*a300*/  IMAD.MOV.U32 R4, RZ, RZ, 0x1 ;  /* 0x00000001ff047424 */ /* 0x000fc600078e00ff */
[----:B------:R-:W-:Y:S02]  /*a310*/  SEL R20, R22, R15, !P0 ;  /* 0x0000000f16147207 */ /* 0x000fe40004000000 */
[----:B------:R-:W-:-:S07]  /*a320*/  SEL R13, R15, R22, !P0 ;  /* 0x000000160f0d7207 */ /* 0x000fce0004000000 */
.L_x_227:
[----:B------:R-:W-:Y:S05]  /*a330*/  BSYNC B1 ;  /* 0x0000000000017941 */ /* 0x000fea0003800000 */
.L_x_226:
[----:B------:R-:W-:-:S13]  /*a340*/  LOP3.LUT P0, RZ, R4, 0xff, RZ, 0xc0, !PT ;  /* 0x000000ff04ff7812 */ /* 0x000fda000780c0ff */
[----:B------:R-:W-:Y:S05]  /*a350*/  @P0 BRA `(.L_x_230) ;  /* 0xfffffff4003c0947 */ /* 0x000fea000383ffff */
[----:B------:R-:W-:Y:S05]  /*a360*/  BSYNC B0 ;  /* 0x0000000000007941 */ /* 0x000fea0003800000 */
.L_x_219:
[----:B------:R-:W-:-:S03]  /*a370*/  UMOV UR4, 0xffffffff ;  /* 0xffffffff00047882 */ /* 0x000fc60000000000 */
[----:B------:R-:W-:Y:S05]  /*a380*/  BRA.DIV UR4, `(.L_x_231) ;  /* 0x0000000a04387947 */ /* 0x000fea000b800000 */
[----:B------:R-:W-:-:S13]  /*a390*/  ELECT P6, URZ, PT ;  /* 0x00000000003f782f */ /* 0x000fda00038c0000 */
.L_x_253:
[----:B------:R-:W-:Y:S04]  /*a3a0*/  BSSY B0, `(.L_x_232) ;  /* 0x0000073000007945 */ /* 0x000fe80003800000 */
[----:B------:R-:W-:Y:S05]  /*a3b0*/  @!P6 BRA `(.L_x_233) ;  /* 0x0000000400c4e947 */ /* 0x000fea0003800000 */
[----:B------:R-:W-:-:S04]  /*a3c0*/  LOP3.LUT R19, R19, 0x2, RZ, 0xfc, !PT ;  /* 0x0000000213137812 */ /* 0x000fc800078efcff */
[----:B------:R-:W-:-:S13]  /*a3d0*/  ISETP.NE.AND P0, PT, R19, 0x3, PT ;  /* 0x000000031300780c */ /* 0x000fda0003f05270 */
[----:B------:R-:W-:Y:S05]  /*a3e0*/  @!P0 BRA `(.L_x_234) ;  /* 0x0000000000048947 */ /* 0x000fea0003800000 */
[----:B------:R-:W-:Y:S01]  /*a3f0*/  BPT.TRAP 0x1 ;  /* 0x000000040000795c */ /* 0x000fe20000300000 */
.L_x_234:
[----:B------:R-:W0:Y:S01]  /*a400*/  S2R R5, SR_CgaCtaId ;  /* 0x0000000000057919 */ /* 0x000e220000008800 */
[----:B------:R-:W-:Y:S02]  /*a410*/  MOV R2, 0x400 ;  /* 0x0000040000027802 */ /* 0x000fe40000000f00 */
[----:B------:R-:W-:Y:S02]  /*a420*/  SHF.L.U32 R4, R0, 0x1f, RZ ;  /* 0x0000001f00047819 */ /* 0x000fe400000006ff */
[----:B0-----:R-:W-:-:S05]  /*a430*/  LEA R2, R5, R2, 0x18 ;  /* 0x0000000205027211 */ /* 0x001fca00078ec0ff */
[----:B------:R-:W-:-:S04]  /*a440*/  VIADD R2, R2, 0x60 ;  /* 0x0000006002027836 */ /* 0x000fc80000000000 */
[C---:B------:R-:W-:Y:S02]  /*a450*/  IMAD R7, R3.reuse, 0x8, R2 ;  /* 0x0000000803077824 */ /* 0x040fe400078e0202 */
[----:B------:R-:W-:Y:S02]  /*a460*/  VIADD R3, R3, 0x1 ;  /* 0x0000000103037836 */ /* 0x000fe40000000000 */
[----:B------:R-:W0:Y:S03]  /*a470*/  SYNCS.PHASECHK.TRANS64.TRYWAIT P0, [R7+URZ], R4 ;  /* 0x00000004070075a7 */ /* 0x000e26000800017f */
[----:B------:R-:W-:-:S04]  /*a480*/  ISETP.NE.AND P1, PT, R3, 0xc, PT ;  /* 0x0000000c0300780c */ /* 0x000fc80003f25270 */
[----:B------:R-:W-:Y:S02]  /*a490*/  SEL R5, RZ, 0x1, P1 ;  /* 0x00000001ff057807 */ /* 0x000fe40000800000 */
[----:B------:R-:W-:Y:S02]  /*a4a0*/  SEL R3, R3, RZ, P1 ;  /* 0x000000ff03037207 */ /* 0x000fe40000800000 */
[----:B------:R-:W-:-:S03]  /*a4b0*/  LOP3.LUT R6, R0, R5, RZ, 0x3c, !PT ;  /* 0x0000000500067212 */ /* 0x000fc600078e3cff */
[----:B------:R-:W-:Y:S01]  /*a4c0*/  IMAD R8, R3, 0x8, R2 ;  /* 0x0000000803087824 */ /* 0x000fe200078e0202 */
[----:B------:R-:W-:Y:S01]  /*a4d0*/  SHF.L.U32 R5, R6, 0x1f, RZ ;  /* 0x0000001f06057819 */ /* 0x000fe200000006ff */
[----:B0-----:R-:W-:Y:S06]  /*a4e0*/  @!P0 BRA `(.L_x_235) ;  /* 0x0000000800008947 */ /* 0x001fec0003800000 */
.L_x_254:
[----:B------:R-:W1:Y:S01]  /*a4f0*/  SYNCS.PHASECHK.TRANS64.TRYWAIT P0, [R8+URZ], R5 ;  /* 0x00000005080075a7 */ /* 0x000e62000800017f */
[----:B------:R-:W-:-:S05]  /*a500*/  VIADD R0, R3, 0x1 ;  /* 0x0000000103007836 */ /* 0x000fca0000000000 */
[----:B------:R-:W-:-:S04]  /*a510*/  ISETP.NE.AND P1, PT, R0, 0xc, PT ;  /* 0x0000000c0000780c */ /* 0x000fc80003f25270 */
[----:B------:R-:W-:Y:S02]  /*a520*/  SEL R3, RZ, 0x1, P1 ;  /* 0x00000001ff037807 */ /* 0x000fe40000800000 */
[----:B0-----:R-:W-:Y:S02]  /*a530*/  SEL R7, R0, RZ, P1 ;  /* 0x000000ff00077207 */ /* 0x001fe40000800000 */
[----:B------:R-:W-:-:S03]  /*a540*/  LOP3.LUT R6, R6, R3, RZ, 0x3c, !PT ;  /* 0x0000000306067212 */ /* 0x000fc600078e3cff */
[----:B------:R-:W-:Y:S01]  /*a550*/  IMAD R9, R7, 0x8, R2 ;  /* 0x0000000807097824 */ /* 0x000fe200078e0202 */
[----:B------:R-:W-:Y:S01]  /*a560*/  SHF.L.U32 R4, R6, 0x1f, RZ ;  /* 0x0000001f06047819 */ /* 0x000fe200000006ff */
[----:B-1----:R-:W-:Y:S06]  /*a570*/  @!P0 BRA `(.L_x_236) ;  /* 0x0000000400f08947 */ /* 0x002fec0003800000 */
.L_x_255:
[----:B------:R-:W1:Y:S01]  /*a580*/  SYNCS.PHASECHK.TRANS64.TRYWAIT P0, [R9+URZ], R4 ;  /* 0x00000004090075a7 */ /* 0x000e62000800017f */
[----:B------:R-:W-:-:S05]  /*a590*/  VIADD R0, R7, 0x1 ;  /* 0x0000000107007836 */ /* 0x000fca0000000000 */
[----:B------:R-:W-:-:S04]  /*a5a0*/  ISETP.NE.AND P1, PT, R0, 0xc, PT ;  /* 0x0000000c0000780c */ /* 0x000fc80003f25270 */
[----:B------:R-:W-:Y:S02]  /*a5b0*/  SEL R3, RZ, 0x1, P1 ;  /* 0x00000001ff037807 */ /* 0x000fe40000800000 */
[----:B------:R-:W-:Y:S02]  /*a5c0*/  SEL R7, R0, RZ, P1 ;  /* 0x000000ff00077207 */ /* 0x000fe40000800000 */
[----:B------:R-:W-:-:S03]  /*a5d0*/  LOP3.LUT R6, R6, R3, RZ, 0x3c, !PT ;  /* 0x0000000306067212 */ /* 0x000fc600078e3cff */
[----:B0-----:R-:W-:Y:S01]  /*a5e0*/  IMAD R8, R7, 0x8, R2 ;  /* 0x0000000807087824 */ /* 0x001fe200078e0202 */
[----:B------:R-:W-:Y:S01]  /*a5f0*/  SHF.L.U32 R5, R6, 0x1f, RZ ;  /* 0x0000001f06057819 */ /* 0x000fe200000006ff */
[----:B-1----:R-:W-:Y:S06]  /*a600*/  @!P0 BRA `(.L_x_237) ;  /* 0x0000000400e08947 */ /* 0x002fec0003800000 */
.L_x_256:
        /* <DEDUP_REMOVED lines=9> */
.L_x_257:
        /* <DEDUP_REMOVED lines=9> */
.L_x_258:
        /* <DEDUP_REMOVED lines=9> */
.L_x_259:
        /* <DEDUP_REMOVED lines=9> */
.L_x_260:
        /* <DEDUP_REMOVED lines=9> */
.L_x_261:
        /* <DEDUP_REMOVED lines=9> */
.L_x_262:
[----:B------:R-:W1:Y:S01]  /*a970*/  SYNCS.PHASECHK.TRANS64.TRYWAIT P0, [R8+URZ], R5 ;  /* 0x00000005080075a7 */ /* 0x000e62000800017f */
[----:B------:R-:W-:-:S05]  /*a980*/  VIADD R0, R7, 0x1 ;  /* 0x0000000107007836 */ /* 0x000fca0000000000 */
[----:B------:R-:W-:-:S04]  /*a990*/  ISETP.NE.AND P1, PT, R0, 0xc, PT ;  /* 0x0000000c0000780c */ /* 0x000fc80003f25270 */
[----:B------:R-:W-:Y:S02]  /*a9a0*/  SEL R3, RZ, 0x1, P1 ;  /* 0x00000001ff037807 */ /* 0x000fe40000800000 */
[----:B------:R-:W-:Y:S02]  /*a9b0*/  SEL R7, R0, RZ, P1 ;  /* 0x000000ff00077207 */ /* 0x000fe40000800000 */
[----:B0-----:R-:W-:-:S03]  /*a9c0*/  LOP3.LUT R9, R6, R3, RZ, 0x3c, !PT ;  /* 0x0000000306097212 */ /* 0x001fc600078e3cff */
[----:B------:R-:W-:Y:S01]  /*a9d0*/  IMAD R11, R7, 0x8, R2 ;  /* 0x00000008070b7824 */ /* 0x000fe200078e0202 */
[----:B------:R-:W-:Y:S01]  /*a9e0*/  SHF.L.U32 R6, R9, 0x1f, RZ ;  /* 0x0000001f09067819 */ /* 0x000fe200000006ff */
[----:B-1----:R-:W-:Y:S06]  /*a9f0*/  @!P0 BRA `(.L_x_244) ;  /* 0x0000000400708947 */ /* 0x002fec0003800000 */
.L_x_263:
[----:B------:R-:W1:Y:S01]  /*aa00*/  SYNCS.PHASECHK.TRANS64.TRYWAIT P0, [R11+URZ], R6 ;  /* 0x000000060b0075a7 */ /* 0x000e62000800017f */
[----:B------:R-:W-:-:S05]  /*aa10*/  VIADD R0, R7, 0x1 ;  /* 0x0000000107007836 */ /* 0x000fca0000000000 */
[----:B------:R-:W-:-:S04]  /*aa20*/  ISETP.NE.AND P1, PT, R0, 0xc, PT ;  /* 0x0000000c0000780c */ /* 0x000fc80003f25270 */
[----:B------:R-:W-:Y:S02]  /*aa30*/  SEL R4, RZ, 0x1, P1 ;  /* 0x00000001ff047807 */ /* 0x000fe40000800000 */
[----:B------:R-:W-:Y:S02]  /*aa40*/  SEL R3, R0, RZ, P1 ;  /* 0x000000ff00037207 */ /* 0x000fe40000800000 */
[----:B------:R-:W-:Y:S01]  /*aa50*/  LOP3.LUT R0, R9, R4, RZ, 0x3c, !PT ;  /* 0x0000000409007212 */ /* 0x000fe200078e3cff */
[----:B-1----:R-:W-:Y:S06]  /*aa60*/  @!P0 BRA `(.L_x_245) ;  /* 0x0000000400688947 */ /* 0x002fec0003800000 */
.L_x_264:
[----:B------:R-:W-:Y:S01]  /*aa70*/  IMAD R3, R3, 0x8, R2 ;  /* 0x0000000803037824 */ /* 0x000fe200078e0202 */
[----:B------:R-:W-:-:S07]  /*aa80*/  SHF.L.U32 R0, R0, 0x1f, RZ ;  /* 0x0000001f00007819 */ /* 0x000fce00000006ff */
.L_x_246:
[----:B--2---:R2:W3:Y:S02]  /*aa90*/  SYNCS.PHASECHK.TRANS64.TRYWAIT P0, [R3+URZ], R0 ;  /* 0x00000000030075a7 */ /* 0x0044e4000800017f */
[----:B---3--:R-:W-:Y:S05]  /*aaa0*/  @!P0 NANOSLEEP.SYNCS 0x989680 ;  /* 0x009896800000895d */ /* 0x008fea0003900000 */
[----:B------:R-:W3:Y:S02]  /*aab0*/  @!P0 SYNCS.PHASECHK.TRANS64 P0, [R3+URZ], R0 ;  /* 0x00000000030085a7 */ /* 0x000ee4000800007f */
[----:B---3--:R-:W-:Y:S05]  /*aac0*/  @!P0 BRA `(.L_x_246) ;  /* 0xfffffffc00f08947 */ /* 0x008fea000383ffff */
.L_x_233:
[----:B------:R-:W-:Y:S05]  /*aad0*/  BSYNC B0 ;  /* 0x0000000000007941 */ /* 0x000fea0003800000 */
.L_x_232:
[----:B------:R-:W-:Y:S05]  /*aae0*/  EXIT ;  /* 0x000000000000794d */ /* 0x000fea0003800000 */
.L_x_22:
[----:B---3--:R3:W4:Y:S02]  /*aaf0*/  SYNCS.PHASECHK.TRANS64.TRYWAIT P1, [R3+URZ], R0 ;  /* 0x00000000030075a7 */ /* 0x008724000802017f */
[----:B----4-:R-:W-:Y:S05]  /*ab00*/  @!P1 NANOSLEEP.SYNCS 0x989680 ;  /* 0x009896800000995d */ /* 0x010fea0003900000 */
[----:B------:R-:W4:Y:S02]  /*ab10*/  @!P1 SYNCS.PHASECHK.TRANS64 P1, [R3+URZ], R0 ;  /* 0x00000000030095a7 */ /* 0x000f24000802007f */
[----:B----4-:R-:W-:Y:S05]  /*ab20*/  @!P1 BRA `(.L_x_22) ;  /* 0xfffffffc00f09947 */ /* 0x010fea000383ffff */
[----:B------:R-:W-:Y:S05]  /*ab30*/  BRA `(.L_x_21) ;  /* 0xffffff6800b47947 */ /* 0x000fea000383ffff */
.L_x_27:
[----:B-1----:R-:W-:-:S04]  /*ab40*/  IMAD.U32 R6, RZ, RZ, UR7 ;  /* 0x00000007ff067e24 */ /* 0x002fc8000f8e00ff */
[----:B------:R1:W2:Y:S03]  /*ab50*/  SYNCS.PHASECHK.TRANS64.TRYWAIT P1, [R6+URZ], R5 ;  /* 0x00000005060075a7 */ /* 0x0002a6000802017f */
[----:B--2---:R-:W-:Y:S05]  /*ab60*/  @!P1 NANOSLEEP.SYNCS 0x989680 ;  /* 0x009896800000995d */ /* 0x004fea0003900000 */
[----:B------:R-:W2:Y:S02]  /*ab70*/  @!P1 SYNCS.PHASECHK.TRANS64 P1, [R6+URZ], R5 ;  /* 0x00000005060095a7 */ /* 0x000ea4000802007f */
[----:B--2---:R-:W-:Y:S05]  /*ab80*/  @!P1 BRA `(.L_x_27) ;  /* 0xfffffffc00ec9947 */ /* 0x004fea000383ffff */
[----:B------:R-:W-:Y:S05]  /*ab90*/  BRA `(.L_x_26) ;  /* 0xffffff70002c7947 */ /* 0x000fea000383ffff */
.L_x_220:
[----:B------:R-:W-:Y:S01]  /*aba0*/  BSSY B1, `(.L_x_247) ;  /* 0x0000006000017945 */ /* 0x000fe20003800000 */
[----:B------:R-:W-:-:S07]  /*abb0*/  IMAD.MOV.U32 R15, RZ, RZ, -0x1 ;  /* 0xffffffffff0f7424 */ /* 0x000fce00078e00ff */
[----:B------:R-:W-:Y:S05]  /*abc0*/  WARPSYNC.COLLECTIVE R15, `(.L_x_248) ;  /* 0x000000000f0c7348 */ /* 0x000fea0003c00000 */
[----:B------:R-:W-:Y:S02]  /*abd0*/  ELECT P6, UR62, PT ;  /* 0x00000000003e782f */ /* 0x000fe400038c0000 */
[----:B------:R-:W-:Y:S01]  /*abe0*/  MOV R14, UR62 ;  /* 0x0000003e000e7c02 */ /* 0x000fe20008000f00 */
[----:B------:R-:W-:Y:S10]  /*abf0*/  ENDCOLLECTIVE ;  /* 0x000000000000791b */ /* 0x000ff40003800000 */
.L_x_248:
[----:B------:R-:W-:Y:S05]  /*ac00*/  BSYNC B1 ;  /* 0x0000000000017941 */ /* 0x000fea0003800000 */
.L_x_247:
[----:B------:R-:W-:Y:S05]  /*ac10*/  BRA `(.L_x_249) ;  /* 0xffffffec00187947 */ /* 0x000fea000383ffff */
.L_x_223:
[----:B0-----:R0:W1:Y:S02]  /*ac20*/  SYNCS.PHASECHK.TRANS64.TRYWAIT P0, [R20+URZ+0x60], R7 ;  /* 0x00006007140075a7 */ /* 0x001064000800017f */
[----:B-1----:R-:W-:Y:S05]  /*ac30*/  @!P0 NANOSLEEP.SYNCS 0x989680 ;  /* 0x009896800000895d */ /* 0x002fea0003900000 */
[----:B------:R-:W1:Y:S02]  /*ac40*/  @!P0 SYNCS.PHASECHK.TRANS64 P0, [R20+URZ+0x60], R7 ;  /* 0x00006007140085a7 */ /* 0x000e64000800007f */
[----:B-1----:R-:W-:Y:S05]  /*ac50*/  @!P0 BRA `(.L_x_223) ;  /* 0xfffffffc00f08947 */ /* 0x002fea000383ffff */
[----:B------:R-:W-:Y:S05]  /*ac60*/  BRA `(.L_x_250) ;  /* 0xffffffec00547947 */ /* 0x000fea000383ffff */
.L_x_231:
[----:B------:R-:W-:Y:S01]  /*ac70*/  BSSY B0, `(.L_x_251) ;  /* 0x0000006000007945 */ /* 0x000fe20003800000 */
[----:B------:R-:W-:-:S07]  /*ac80*/  IMAD.MOV.U32 R15, RZ, RZ, -0x1 ;  /* 0xffffffffff0f7424 */ /* 0x000fce00078e00ff */
[----:B------:R-:W-:Y:S05]  /*ac90*/  WARPSYNC.COLLECTIVE R15, `(.L_x_252) ;  /* 0x000000000f0c7348 */ /* 0x000fea0003c00000 */
[----:B------:R-:W-:Y:S02]  /*aca0*/  ELECT P6, UR62, PT ;  /* 0x00000000003e782f */ /* 0x000fe400038c0000 */
[----:B------:R-:W-:Y:S01]  /*acb0*/  MOV R14, UR62 ;  /* 0x0000003e000e7c02 */ /* 0x000fe20008000f00 */
[----:B------:R-:W-:Y:S10]  /*acc0*/  ENDCOLLECTIVE ;  /* 0x000000000000791b */ /* 0x000ff40003800000 */
.L_x_252:
[----:B------:R-:W-:Y:S05]  /*acd0*/  BSYNC B0 ;  /* 0x0000000000007941 */ /* 0x000fea0003800000 */
.L_x_251:
[----:B------:R-:W-:Y:S05]  /*ace0*/  BRA `(.L_x_253) ;  /* 0xfffffff400ac7947 */ /* 0x000fea000383ffff */
.L_x_235:
[----:B0-----:R0:W1:Y:S02]  /*acf0*/  SYNCS.PHASECHK.TRANS64.TRYWAIT P0, [R7+URZ], R4 ;  /* 0x00000004070075a7 */ /* 0x001064000800017f */
[----:B-1----:R-:W-:Y:S05]  /*ad00*/  @!P0 NANOSLEEP.SYNCS 0x989680 ;  /* 0x009896800000895d */ /* 0x002fea0003900000 */
[----:B------:R-:W1:Y:S02]  /*ad10*/  @!P0 SYNCS.PHASECHK.TRANS64 P0, [R7+URZ], R4 ;  /* 0x00000004070085a7 */ /* 0x000e64000800007f */
[----:B-1----:R-:W-:Y:S05]  /*ad20*/  @!P0 BRA `(.L_x_235) ;  /* 0xfffffffc00f08947 */ /* 0x002fea000383ffff */
[----:B------:R-:W-:Y:S05]  /*ad30*/  BRA `(.L_x_254) ;  /* 0xfffffff400ec7947 */ /* 0x000fea000383ffff */
.L_x_236:
[----:B0-----:R0:W1:Y:S02]  /*ad40*/  SYNCS.PHASECHK.TRANS64.TRYWAIT P0, [R8+URZ], R5 ;  /* 0x00000005080075a7 */ /* 0x001064000800017f */
[----:B-1----:R-:W-:Y:S05]  /*ad50*/  @!P0 NANOSLEEP.SYNCS 0x989680 ;  /* 0x009896800000895d */ /* 0x002fea0003900000 */
[----:B------:R-:W1:Y:S02]  /*ad60*/  @!P0 SYNCS.PHASECHK.TRANS64 P0, [R8+URZ], R5 ;  /* 0x00000005080085a7 */ /* 0x000e64000800007f */
[----:B-1----:R-:W-:Y:S05]  /*ad70*/  @!P0 BRA `(.L_x_236) ;  /* 0xfffffffc00f08947 */ /* 0x002fea000383ffff */
[----:B------:R-:W-:Y:S05]  /*ad80*/  BRA `(.L_x_255) ;  /* 0xfffffff400fc7947 */ /* 0x000fea000383ffff */
.L_x_237:
[----:B0-----:R0:W1:Y:S02]  /*ad90*/  SYNCS.PHASECHK.TRANS64.TRYWAIT P0, [R9+URZ], R4 ;  /* 0x00000004090075a7 */ /* 0x001064000800017f */
[----:B-1----:R-:W-:Y:S05]  /*ada0*/  @!P0 NANOSLEEP.SYNCS 0x989680 ;  /* 0x009896800000895d */ /* 0x002fea0003900000 */
[----:B------:R-:W1:Y:S02]  /*adb0*/  @!P0 SYNCS.PHASECHK.TRANS64 P0, [R9+URZ], R4 ;  /* 0x00000004090085a7 */ /* 0x000e64000800007f */
[----:B-1----:R-:W-:Y:S05]  /*adc0*/  @!P0 BRA `(.L_x_237) ;  /* 0xfffffffc00f08947 */ /* 0x002fea000383ffff */
[----:B------:R-:W-:Y:S05]  /*add0*/  BRA `(.L_x_256) ;  /* 0xfffffff8000c7947 */ /* 0x000fea000383ffff */
.L_x_238:
[----:B0-----:R0:W1:Y:S02]  /*ade0*/  SYNCS.PHASECHK.TRANS64.TRYWAIT P0, [R8+URZ], R5 ;  /* 0x00000005080075a7 */ /* 0x001064000800017f */
[----:B-1----:R-:W-:Y:S05]  /*adf0*/  @!P0 NANOSLEEP.SYNCS 0x989680 ;  /* 0x009896800000895d */ /* 0x002fea0003900000 */
[----:B------:R-:W1:Y:S02]  /*ae00*/  @!P0 SYNCS.PHASECHK.TRANS64 P0, [R8+URZ], R5 ;  /* 0x00000005080085a7 */ /* 0x000e64000800007f */
[----:B-1----:R-:W-:Y:S05]  /*ae10*/  @!P0 BRA `(.L_x_238) ;  /* 0xfffffffc00f08947 */ /* 0x002fea000383ffff */
[----:B------:R-:W-:Y:S05]  /*ae20*/  BRA `(.L_x_257) ;  /* 0xfffffff8001c7947 */ /* 0x000fea000383ffff */
.L_x_239:
[----:B0-----:R0:W1:Y:S02]  /*ae30*/  SYNCS.PHASECHK.TRANS64.TRYWAIT P0, [R9+URZ], R4 ;  /* 0x00000004090075a7 */ /* 0x001064000800017f */
[----:B-1----:R-:W-:Y:S05]  /*ae40*/  @!P0 NANOSLEEP.SYNCS 0x989680 ;  /* 0x009896800000895d */ /* 0x002fea0003900000 */
[----:B------:R-:W1:Y:S02]  /*ae50*/  @!P0 SYNCS.PHASECHK.TRANS64 P0, [R9+URZ], R4 ;  /* 0x00000004090085a7 */ /* 0x000e64000800007f */
[----:B-1----:R-:W-:Y:S05]  /*ae60*/  @!P0 BRA `(.L_x_239) ;  /* 0xfffffffc00f08947 */ /* 0x002fea000383ffff */
[----:B------:R-:W-:Y:S05]  /*ae70*/  BRA `(.L_x_258) ;  /* 0xfffffff8002c7947 */ /* 0x000fea000383ffff */
.L_x_240:
[----:B0-----:R0:W1:Y:S02]  /*ae80*/  SYNCS.PHASECHK.TRANS64.TRYWAIT P0, [R8+URZ], R5 ;  /* 0x00000005080075a7 */ /* 0x001064000800017f */
[----:B-1----:R-:W-:Y:S05]  /*ae90*/  @!P0 NANOSLEEP.SYNCS 0x989680 ;  /* 0x009896800000895d */ /* 0x002fea0003900000 */
[----:B------:R-:W1:Y:S02]  /*aea0*/  @!P0 SYNCS.PHASECHK.TRANS64 P0, [R8+URZ], R5 ;  /* 0x00000005080085a7 */ /* 0x000e64000800007f */
[----:B-1----:R-:W-:Y:S05]  /*aeb0*/  @!P0 BRA `(.L_x_240) ;  /* 0xfffffffc00f08947 */ /* 0x002fea000383ffff */
[----:B------:R-:W-:Y:S05]  /*aec0*/  BRA `(.L_x_259) ;  /* 0xfffffff8003c7947 */ /* 0x000fea000383ffff */
.L_x_241:
[----:B0-----:R0:W1:Y:S02]  /*aed0*/  SYNCS.PHASECHK.TRANS64.TRYWAIT P0, [R9+URZ], R4 ;  /* 0x00000004090075a7 */ /* 0x001064000800017f */
[----:B-1----:R-:W-:Y:S05]  /*aee0*/  @!P0 NANOSLEEP.SYNCS 0x989680 ;  /* 0x009896800000895d */ /* 0x002fea0003900000 */
[----:B------:R-:W1:Y:S02]  /*aef0*/  @!P0 SYNCS.PHASECHK.TRANS64 P0, [R9+URZ], R4 ;  /* 0x00000004090085a7 */ /* 0x000e64000800007f */
[----:B-1----:R-:W-:Y:S05]  /*af00*/  @!P0 BRA `(.L_x_241) ;  /* 0xfffffffc00f08947 */ /* 0x002fea000383ffff */
[----:B------:R-:W-:Y:S05]  /*af10*/  BRA `(.L_x_260) ;  /* 0xfffffff8004c7947 */ /* 0x000fea000383ffff */
.L_x_242:
[----:B0-----:R0:W1:Y:S02]  /*af20*/  SYNCS.PHASECHK.TRANS64.TRYWAIT P0, [R8+URZ], R5 ;  /* 0x00000005080075a7 */ /* 0x001064000800017f */
[----:B-1----:R-:W-:Y:S05]  /*af30*/  @!P0 NANOSLEEP.SYNCS 0x989680 ;  /* 0x009896800000895d */ /* 0x002fea0003900000 */
[----:B------:R-:W1:Y:S02]  /*af40*/  @!P0 SYNCS.PHASECHK.TRANS64 P0, [R8+URZ], R5 ;  /* 0x00000005080085a7 */ /* 0x000e64000800007f */
[----:B-1----:R-:W-:Y:S05]  /*af50*/  @!P0 BRA `(.L_x_242) ;  /* 0xfffffffc00f08947 */ /* 0x002fea000383ffff */
[----:B------:R-:W-:Y:S05]  /*af60*/  BRA `(.L_x_261) ;  /* 0xfffffff8005c7947 */ /* 0x000fea000383ffff */
.L_x_243:
[----:B0-----:R0:W1:Y:S02]  /*af70*/  SYNCS.PHASECHK.TRANS64.TRYWAIT P0, [R9+URZ], R4 ;  /* 0x00000004090075a7 */ /* 0x001064000800017f */
[----:B-1----:R-:W-:Y:S05]  /*af80*/  @!P0 NANOSLEEP.SYNCS 0x989680 ;  /* 0x009896800000895d */ /* 0x002fea0003900000 */
[----:B------:R-:W1:Y:S02]  /*af90*/  @!P0 SYNCS.PHASECHK.TRANS64 P0, [R9+URZ], R4 ;  /* 0x00000004090085a7 */ /* 0x000e64000800007f */
[----:B-1----:R-:W-:Y:S05]  /*afa0*/  @!P0 BRA `(.L_x_243) ;  /* 0xfffffffc00f08947 */ /* 0x002fea000383ffff */
[----:B------:R-:W-:Y:S05]  /*afb0*/  BRA `(.L_x_262) ;  /* 0xfffffff8006c7947 */ /* 0x000fea000383ffff */
.L_x_244:
[----:B0-----:R0:W1:Y:S02]  /*afc0*/  SYNCS.PHASECHK.TRANS64.TRYWAIT P0, [R8+URZ], R5 ;  /* 0x00000005080075a7 */ /* 0x001064000800017f */
[----:B-1----:R-:W-:Y:S05]  /*afd0*/  @!P0 NANOSLEEP.SYNCS 0x989680 ;  /* 0x009896800000895d */ /* 0x002fea0003900000 */
[----:B------:R-:W1:Y:S02]  /*afe0*/  @!P0 SYNCS.PHASECHK.TRANS64 P0, [R8+URZ], R5 ;  /* 0x00000005080085a7 */ /* 0x000e64000800007f */
[----:B-1----:R-:W-:Y:S05]  /*aff0*/  @!P0 BRA `(.L_x_244) ;  /* 0xfffffffc00f08947 */ /* 0x002fea000383ffff */
[----:B------:R-:W-:Y:S05]  /*b000*/  BRA `(.L_x_263) ;  /* 0xfffffff8007c7947 */ /* 0x000fea000383ffff */
.L_x_245:
[----:B-1----:R1:W2:Y:S02]  /*b010*/  SYNCS.PHASECHK.TRANS64.TRYWAIT P0, [R11+URZ], R6 ;  /* 0x000000060b0075a7 */ /* 0x0022a4000800017f */
[----:B--2---:R-:W-:Y:S05]  /*b020*/  @!P0 NANOSLEEP.SYNCS 0x989680 ;  /* 0x009896800000895d */ /* 0x004fea0003900000 */
[----:B------:R-:W2:Y:S02]  /*b030*/  @!P0 SYNCS.PHASECHK.TRANS64 P0, [R11+URZ], R6 ;  /* 0x000000060b0085a7 */ /* 0x000ea4000800007f */
[----:B--2---:R-:W-:Y:S05]  /*b040*/  @!P0 BRA `(.L_x_245) ;  /* 0xfffffffc00f08947 */ /* 0x004fea000383ffff */
[----:B------:R-:W-:Y:S05]  /*b050*/  BRA `(.L_x_264) ;  /* 0xfffffff800847947 */ /* 0x000fea000383ffff */
.L_x_265:
[----:B------:R-:W-:-:S00]  /*b060*/  BRA `(.L_x_265) ;  /* 0xfffffffc00fc7947 */ /* 0x000fc0000383ffff */
[----:B------:R-:W-:-:S00]  /*b070*/  NOP ;  /* 0x0000000000007918 */ /* 0x000fc00000000000 */
        /* <DEDUP_REMOVED lines=8> */
.L_x_266:


//--------------------- .nv.global.init           --------------------------
	.section	.nv.global.init,"aw",@progbits
.nv.global.init:
	.type		$str$22,@object
	.size		$str$22,($str$23 - $str$22)
$str$22:
        /*0000*/ 	.byte	0x6b, 0x5f, 0x74, 0x69, 0x6c, 0x65, 0x5f, 0x63, 0x6f, 0x75, 0x6e, 0x74, 0x20, 0x3e, 0x3d, 0x20
        /*0010*/ 	.byte	0x31, 0x00
	.type		$str$23,@object
	.size		$str$23,(__unnamed_1 - $str$23)
$str$23:
        /*0012*/ 	.byte	0x2f, 0x74, 0x6d, 0x70, 0x2f, 0x63, 0x75, 0x74, 0x6c, 0x61, 0x73, 0x73, 0x5f, 0x73, 0x77, 0x65
        /*0022*/ 	.byte	0x65, 0x70, 0x5f, 0x73, 0x72, 0x63, 0x2f, 0x69, 0x6e, 0x63, 0x6c, 0x75, 0x64, 0x65, 0x2f, 0x63
        /*0032*/ 	.byte	0x75, 0x74, 0x6c, 0x61, 0x73, 0x73, 0x2f, 0x67, 0x65, 0x6d, 0x6d, 0x2f, 0x63, 0x6f, 0x6c, 0x6c
        /*0042*/ 	.byte	0x65, 0x63, 0x74, 0x69, 0x76, 0x65, 0x2f, 0x73, 0x6d, 0x39, 0x30, 0x5f, 0x6d, 0x6d, 0x61, 0x5f
        /*0052*/ 	.byte	0x74, 0x6d, 0x61, 0x5f, 0x67, 0x6d, 0x6d, 0x61, 0x5f, 0x73, 0x73, 0x5f, 0x77, 0x61, 0x72, 0x70
        /*0062*/ 	.byte	0x73, 0x70, 0x65, 0x63, 0x69, 0x61, 0x6c, 0x69, 0x7a, 0x65, 0x64, 0x2e, 0x68, 0x70, 0x70, 0x00
	.type		__unnamed_1,@object
	.size		__unnamed_1,(.L_0 - __unnamed_1)
__unnamed_1:
        /*0072*/ 	.byte	0x76, 0x6f, 0x69, 0x64, 0x20, 0x63, 0x75, 0x74, 0x6c, 0x61, 0x73, 0x73, 0x3a, 0x3a, 0x67, 0x65
        /* <DEDUP_REMOVED lines=180> */
        /*0bc2*/ 	.byte	0x74, 0x79, 0x5d, 0x00
.L_0:


//--------------------- .nv.shared._ZN7cutlass13device_kernelINS_4gemm6kernel13GemmUniversalIN4cute5tupleIJiiiiEEENS1_10collective13CollectiveMmaINS1_34MainloopSm90TmaGmmaWarpSpecializedILi12ENS5_IJNS4_1CILi2EEENSA_ILi1EEESC_EEENS1_35KernelTmaWarpSpecializedCooperativeEEENS5_IJNSA_ILi512EEENSA_ILi48EEENSA_ILi16EEEEEENS_6half_tENS5_IJlSC_lEEESK_SL_NS4_8TiledMMAINS4_8MMA_AtomIJNS4_4SM904GMMA25MMA_64x16x16_F32F16F16_SSILNSP_5MajorE0ELSR_0ELNSP_7ScaleInE1ELSS_1EEEEEENS4_6LayoutISD_NS5_IJSC_NSA_ILi0EEESW_EEEEENS5_IJNS4_10UnderscoreESZ_SZ_EEEEENS4_13SM90_TMA_LOADENS4_14ComposedLayoutINS4_7SwizzleILi1ELi4ELi3EEENS4_18smem_ptr_flag_bitsILi16EEENSV_INS5_IJNSA_ILi8EEESI_EEENS5_IJSI_SC_EEEEEEEvNS4_8identityENS4_23SM90_TMA_LOAD_MULTICASTES1C_vS1D_EENS_8epilogue10collective6detail29Sm90TmaWarpSpecializedAdapterINS1H_15DefaultEpilogueISK_SL_SL_NS1G_6thread17LinearCombinationISK_Li1EffLNS1L_9ScaleType4KindE0ELNS_15FloatRoundStyleE2ESK_EENS1_15EpilogueDefaultEEEEEvvEEEEvNT_6ParamsE --------------------------
	.section	.nv.shared._ZN7cutlass13device_kernelINS_4gemm6kernel13GemmUniversalIN4cute5tupleIJiiiiEEENS1_10collective13CollectiveMmaINS1_34MainloopSm90TmaGmmaWarpSpecializedILi12ENS5_IJNS4_1CILi2EEENSA_ILi1EEESC_EEENS1_35KernelTmaWarpSpecializedCooperativeEEENS5_IJNSA_ILi512EEENSA_ILi48EEENSA_ILi16EEEEEENS_6half_tENS5_IJlSC_lEEESK_SL_NS4_8TiledMMAINS4_8MMA_AtomIJNS4_4SM904GMMA25MMA_64x16x16_F32F16F16_SSILNSP_5MajorE0ELSR_0ELNSP_7ScaleInE1ELSS_1EEEEEENS4_6LayoutISD_NS5_IJSC_NSA_ILi0EEESW_EEEEENS5_IJNS4_10UnderscoreESZ_SZ_EEEEENS4_13SM90_TMA_LOADENS4_14ComposedLayoutINS4_7SwizzleILi1ELi4ELi3EEENS4_18smem_ptr_flag_bitsILi16EEENSV_INS5_IJNSA_ILi8EEESI_EEENS5_IJSI_SC_EEEEEEEvNS4_8identityENS4_23SM90_TMA_LOAD_MULTICASTES1C_vS1D_EENS_8epilogue10collective6detail29Sm90TmaWarpSpecializedAdapterINS1H_15DefaultEpilogueISK_SL_SL_NS1G_6thread17LinearCombinationISK_Li1EffLNS1L_9ScaleType4KindE0ELNS_15FloatRoundStyleE2ESK_EENS1_15EpilogueDefaultEEEEEvvEEEEvNT_6ParamsE,"aw",@nobits
	.sectionflags	@""
	.align	16
	.zero		1024


//--------------------- .nv.shared.reserved.0     --------------------------
	.section	.nv.shared.reserved.0,"aw",@nobits
	.weak		__nv_reservedSMEM_offset_0_alias
	.size		__nv_reservedSMEM_offset_0_alias, 0, 0
	.other		__nv_reservedSMEM_offset_0_alias,@"STO_CUDA_RESERVED_SHARED STV_DEFAULT"
__nv_reservedSMEM_offset_0_alias:
	.zero		0


//--------------------- .nv.global                --------------------------
	.section	.nv.global,"aw",@nobits
.nv.global:
	.type		_ZN39_INTERNAL_9632d497_4_k_cu_554694cc_54774cute1_E,@object
	.size		_ZN39_INTERNAL_9632d497_4_k_cu_554694cc_54774cute1_E,(_ZN39_INTERNAL_9632d497_4_k_cu_554694cc_54774cuda3std3__45__cpo6cbeginE - _ZN39_INTERNAL_9632d497_4_k_cu_554694cc_54774cute1_E)
_ZN39_INTERNAL_9632d497_4_k_cu_554694cc_54774cute1_E:
	.zero		1
	.type		_ZN39_INTERNAL_9632d497_4_k_cu_554694cc_54774cuda3std3__45__cpo6cbeginE,@object
	.size		_ZN39_INTERNAL_9632d497_4_k_cu_554694cc_54774cuda3std3__45__cpo6cbeginE,(_ZN39_INTERNAL_9632d497_4_k_cu_554694cc_54774cuda3std3__48in_placeE - _ZN39_INTERNAL_9632d497_4_k_cu_554694cc_54774cuda3std3__45__cpo6cbeginE)
_ZN39_INTERNAL_9632d497_4_k_cu_554694cc_54774cuda3std3__45__cpo6cbeginE:
	.zero		1
	.type		_ZN39_INTERNAL_9632d497_4_k_cu_554694cc_54774cuda3std3__48in_placeE,@object
	.size		_ZN39_INTERNAL_9632d497_4_k_cu_554694cc_54774cuda3std3__48in_placeE,(_ZN39_INTERNAL_9632d497_4_k_cu_554694cc_54774cuda3std6ranges3__45__cpo9iter_moveE - _ZN39_INTERNAL_9632d497_4_k_cu_554694cc_54774cuda3std3__48in_placeE)
_ZN39_INTERNAL_9632d497_4_k_cu_554694cc_54774cuda3std3__48in_placeE:
	.zero		1
	.type		_ZN39_INTERNAL_9632d497_4_k_cu_554694cc_54774cuda3std6ranges3__45__cpo9iter_moveE,@object
	.size		_ZN39_INTERNAL_9632d497_4_k_cu_554694cc_54774cuda3std6ranges3__45__cpo9iter_moveE,(_ZN39_INTERNAL_9632d497_4_k_cu_554694cc_54774cuda3std3__45__cpo5beginE - _ZN39_INTERNAL_9632d497_4_k_cu_554694cc_54774cuda3std6ranges3__45__cpo9iter_moveE)
_ZN39_INTERNAL_9632d497_4_k_cu_554694cc_54774cuda3std6ranges3__45__cpo9iter_moveE:
	.zero		1
	.type		_ZN39_INTERNAL_9632d497_4_k_cu_554694cc_54774cuda3std3__45__cpo5beginE,@object
	.size		_ZN39_INTERNAL_9632d497_4_k_cu_554694cc_54774cuda3std3__45__cpo5beginE,(_ZN39_INTERNAL_9632d497_4_k_cu_554694cc_54774cuda3std3__441_GLOBAL__N__9632d497_4_k_cu_554694cc_54776ignoreE - _ZN39_INTERNAL_9632d497_4_k_cu_554694cc_54774cuda3std3__45__cpo5beginE)
_ZN39_INTERNAL_9632d497_4_k_cu_554694cc_54774cuda3std3__45__cpo5beginE:
	.zero		1
	.type		_ZN39_INTERNAL_9632d497_4_k_cu_554694cc_54774cuda3std3__441_GLOBAL__N__9632d497_4_k_cu_554694cc_54776ignoreE,@object
	.size		_ZN39_INTERNAL_9632d497_4_k_cu_554694cc_54774cuda3std3__441_GLOBAL__N__9632d497_4_k_cu_554694cc_54776ignoreE,(_ZN39_INTERNAL_9632d497_4_k_cu_554694cc_54774cute7productE - _ZN39_INTERNAL_9632d497_4_k_cu_554694cc_54774cuda3std3__441_GLOBAL__N__9632d497_4_k_cu_554694cc_54776ignoreE)
_ZN39_INTERNAL_9632d497_4_k_cu_554694cc_54774cuda3std3__441_GLOBAL__N__9632d497_4_k_cu_554694cc_54776ignoreE:
	.zero		1
	.type		_ZN39_INTERNAL_9632d497_4_k_cu_554694cc_54774cute7productE,@object
	.size		_ZN39_INTERNAL_9632d497_4_k_cu_554694cc_54774cute7productE,(_ZN39_INTERNAL_9632d497_4_k_cu_554694cc_54774cuda3std3__45__cpo3endE - _ZN39_INTERNAL_9632d497_4_k_cu_554694cc_54774cute7productE)
_ZN39_INTERNAL_9632d497_4_k_cu_554694cc_54774cute7productE:
	.zero		1
	.type		_ZN39_INTERNAL_9632d497_4_k_cu_554694cc_54774cuda3std3__45__cpo3endE,@object
	.size		_ZN39_INTERNAL_9632d497_4_k_cu_554694cc_54774cuda3std3__45__cpo3endE,(_ZN39_INTERNAL_9632d497_4_k_cu_554694cc_54774cuda3std3__419piecewise_constructE - _ZN39_INTERNAL_9632d497_4_k_cu_554694cc_54774cuda3std3__45__cpo3endE)
_ZN39_INTERNAL_9632d497_4_k_cu_554694cc_54774cuda3std3__45__cpo3endE:
	.zero		1
	.type		_ZN39_INTERNAL_9632d497_4_k_cu_554694cc_54774cuda3std3__419piecewise_constructE,@object
	.size		_ZN39_INTERNAL_9632d497_4_k_cu_554694cc_54774cuda3std3__419piecewise_constructE,(_ZN39_INTERNAL_9632d497_4_k_cu_554694cc_54774cuda3std3__45__cpo4cendE - _ZN39_INTERNAL_9632d497_4_k_cu_554694cc_54774cuda3std3__419piecewise_constructE)
_ZN39_INTERNAL_9632d497_4_k_cu_554694cc_54774cuda3std3__419piecewise_constructE:
	.zero		1
	.type		_ZN39_INTERNAL_9632d497_4_k_cu_554694cc_54774cuda3std3__45__cpo4cendE,@object
	.size		_ZN39_INTERNAL_9632d497_4_k_cu_554694cc_54774cuda3std3__45__cpo4cendE,(_ZN39_INTERNAL_9632d497_4_k_cu_554694cc_54774cuda3std6ranges3__45__cpo4swapE - _ZN39_INTERNAL_9632d497_4_k_cu_554694cc_54774cuda3std3__45__cpo4cendE)
_ZN39_INTERNAL_9632d497_4_k_cu_554694cc_54774cuda3std3__45__cpo4cendE:
	.zero		1
	.type		_ZN39_INTERNAL_9632d497_4_k_cu_554694cc_54774cuda3std6ranges3__45__cpo4swapE,@object
	.size		_ZN39_INTERNAL_9632d497_4_k_cu_554694cc_54774cuda3std6ranges3__45__cpo4swapE,(.L_8 - _ZN39_INTERNAL_9632d497_4_k_cu_554694cc_54774cuda3std6ranges3__45__cpo4swapE)
_ZN39_INTERNAL_9632d497_4_k_cu_554694cc_54774cuda3std6ranges3__45__cpo4swapE:
	.zero		1
.L_8:


//--------------------- .nv.constant0._ZN7cutlass13device_kernelINS_4gemm6kernel13GemmUniversalIN4cute5tupleIJiiiiEEENS1_10collective13CollectiveMmaINS1_34MainloopSm90TmaGmmaWarpSpecializedILi12ENS5_IJNS4_1CILi2EEENSA_ILi1EEESC_EEENS1_35KernelTmaWarpSpecializedCooperativeEEENS5_IJNSA_ILi512EEENSA_ILi48EEENSA_ILi16EEEEEENS_6half_tENS5_IJlSC_lEEESK_SL_NS4_8TiledMMAINS4_8MMA_AtomIJNS4_4SM904GMMA25MMA_64x16x16_F32F16F16_SSILNSP_5MajorE0ELSR_0ELNSP_7ScaleInE1ELSS_1EEEEEENS4_6LayoutISD_NS5_IJSC_NSA_ILi0EEESW_EEEEENS5_IJNS4_10UnderscoreESZ_SZ_EEEEENS4_13SM90_TMA_LOADENS4_14ComposedLayoutINS4_7SwizzleILi1ELi4ELi3EEENS4_18smem_ptr_flag_bitsILi16EEENSV_INS5_IJNSA_ILi8EEESI_EEENS5_IJSI_SC_EEEEEEEvNS4_8identityENS4_23SM90_TMA_LOAD_MULTICASTES1C_vS1D_EENS_8epilogue10collective6detail29Sm90TmaWarpSpecializedAdapterINS1H_15DefaultEpilogueISK_SL_SL_NS1G_6thread17LinearCombinationISK_Li1EffLNS1L_9ScaleType4KindE0ELNS_15FloatRoundStyleE2ESK_EENS1_15EpilogueDefaultEEEEEvvEEEEvNT_6ParamsE --------------------------
	.section	.nv.constant0._ZN7cutlass13device_kernelINS_4gemm6kernel13GemmUniversalIN4cute5tupleIJiiiiEEENS1_10collective13CollectiveMmaINS1_34MainloopSm90TmaGmmaWarpSpecializedILi12ENS5_IJNS4_1CILi2EEENSA_ILi1EEESC_EEENS1_35KernelTmaWarpSpecializedCooperativeEEENS5_IJNSA_ILi512EEENSA_ILi48EEENSA_ILi16EEEEEENS_6half_tENS5_IJlSC_lEEESK_SL_NS4_8TiledMMAINS4_8MMA_AtomIJNS4_4SM904GMMA25MMA_64x16x16_F32F16F16_SSILNSP_5MajorE0ELSR_0ELNSP_7ScaleInE1ELSS_1EEEEEENS4_6LayoutISD_NS5_IJSC_NSA_ILi0EEESW_EEEEENS5_IJNS4_10UnderscoreESZ_SZ_EEEEENS4_13SM90_TMA_LOADENS4_14ComposedLayoutINS4_7SwizzleILi1ELi4ELi3EEENS4_18smem_ptr_flag_bitsILi16EEENSV_INS5_IJNSA_ILi8EEESI_EEENS5_IJSI_SC_EEEEEEEvNS4_8identityENS4_23SM90_TMA_LOAD_MULTICASTES1C_vS1D_EENS_8epilogue10collective6detail29Sm90TmaWarpSpecializedAdapterINS1H_15DefaultEpilogueISK_SL_SL_NS1G_6thread17LinearCombinationISK_Li1EffLNS1L_9ScaleType4KindE0ELNS_15FloatRoundStyleE2ESK_EENS1_15EpilogueDefaultEEEEEvvEEEEvNT_6ParamsE,"a",@progbits
	.sectionflags	@""
	.align	4
.nv.constant0._ZN7cutlass13device_kernelINS_4gemm6kernel13GemmUniversalIN4cute5tupleIJiiiiEEENS1_10collective13CollectiveMmaINS1_34MainloopSm90TmaGmmaWarpSpecializedILi12ENS5_IJNS4_1CILi2EEENSA_ILi1EEESC_EEENS1_35KernelTmaWarpSpecializedCooperativeEEENS5_IJNSA_ILi512EEENSA_ILi48EEENSA_ILi16EEEEEENS_6half_tENS5_IJlSC_lEEESK_SL_NS4_8TiledMMAINS4_8MMA_AtomIJNS4_4SM904GMMA25MMA_64x16x16_F32F16F16_SSILNSP_5MajorE0ELSR_0ELNSP_7ScaleInE1ELSS_1EEEEEENS4_6LayoutISD_NS5_IJSC_NSA_ILi0EEESW_EEEEENS5_IJNS4_10UnderscoreESZ_SZ_EEEEENS4_13SM90_TMA_LOADENS4_14ComposedLayoutINS4_7SwizzleILi1ELi4ELi3EEENS4_18smem_ptr_flag_bitsILi16EEENSV_INS5_IJNSA_ILi8EEESI_EEENS5_IJSI_SC_EEEEEEEvNS4_8identityENS4_23SM90_TMA_LOAD_MULTICASTES1C_vS1D_EENS_8epilogue10collective6detail29Sm90TmaWarpSpecializedAdapterINS1H_15DefaultEpilogueISK_SL_SL_NS1G_6thread17LinearCombinationISK_Li1EffLNS1L_9ScaleType4KindE0ELNS_15FloatRoundStyleE2ESK_EENS1_15EpilogueDefaultEEEEEvvEEEEvNT_6ParamsE:
	.zero		1664


//--------------------- SYMBOLS --------------------------

	.type		.nv.reservedSmem.offset0,@object
	.size		.nv.reservedSmem.offset0,0x4
	.type		__assertfail,@function
